	.target	sm_100a

	.elftype	@"ET_EXEC"


//--------------------- .note.nv.tkinfo           --------------------------
	.section	.note.nv.tkinfo,"",@"SHT_NOTE"
	.sectionflags	@"SHF_NOTE_NV_TKINFO"
	.tkinfo
        /*0018*/ 	.word	0x00000002
        /*0030*/ 	.string	""
        /*0030*/ 	.string	"ptxas"
        /*0030*/ 	.string	"Cuda compilation tools, release 13.0, V13.0.88"
        /*0030*/ 	.string	"Build cuda_13.0.r13.0/compiler.36424714_0"
        /*0030*/ 	.string	"-arch sm_100a -m 64 "



//--------------------- .note.nv.cuinfo           --------------------------
	.section	.note.nv.cuinfo,"",@"SHT_NOTE"
	.sectionflags	@"SHF_NOTE_NV_CUINFO"
        /*0018*/ 	.short	0x0002
        /*001a*/ 	.short	0x0064
        /*001c*/ 	.short	0x0082
	.zero		2


//--------------------- .nv.info                  --------------------------
	.section	.nv.info,"",@"SHT_CUDA_INFO"
	.align	4


	//----- nvinfo : EIATTR_REGCOUNT
	.align		4
        /*0000*/ 	.byte	0x04, 0x2f
        /*0002*/ 	.short	(.L_19 - .L_18)
	.align		4
.L_18:
        /*0004*/ 	.word	index@(_ZN7cutlass13device_kernelINS_4gemm6kernel13GemmUniversalIN4cute5tupleIJiiiiEEENS1_10collective13CollectiveMmaINS1_35MainloopSm100TmaUmmaWarpSpecializedILi17ELi2ELi4ENS5_IJNS4_1CILi2EEENSA_ILi1EEESC_EEEEENS5_IJNSA_ILi64EEENSA_ILi128EEESF_EEENS_12float_e5m2_tENS5_IJlSC_lEEESI_SJ_NS4_8TiledMMAINS4_8MMA_AtomIJNS4_10MMA_TraitsINS4_19SM100_MMA_F8F6F4_SSEJSI_SI_fSF_SG_NS4_17integral_constantINS4_4UMMA5MajorELSQ_0EEESR_NSO_INSP_7ScaleInELSS_0EEEST_EEEEEENS4_6LayoutINS5_IJSC_SC_SC_EEENS5_IJNSA_ILi0EEESY_SY_EEEEENS5_IJNS4_10UnderscoreES11_S11_EEEEENS4_13SM90_TMA_LOADENS4_14ComposedLayoutINS4_7SwizzleILi2ELi4ELi3EEENS4_18smem_ptr_flag_bitsILi8EEENSW_INS5_IJNSA_ILi8EEESF_EEENS5_IJSF_SC_EEEEEEEvNS4_8identityENS4_23SM90_TMA_LOAD_MULTICASTES1E_vS1F_EENS_8epilogue10collective18CollectiveEpilogueINS1I_23Sm100TmaWarpSpecializedILi2ELi2ELi32ELb0ELb0EEEJSH_NS5_IJNSW_ISF_SC_EES1N_EEESI_SJ_SI_SJ_NS1I_6fusion15FusionCallbacksIS1M_NS1P_17LinearCombinationISI_fSI_fLNS_15FloatRoundStyleE2EEESH_S1O_JEEENS4_5SM1004TMEM4LOAD26SM100_TMEM_LOAD_16dp32b32xES14_S1E_NS4_39AutoVectorizingCopyWithAssumedAlignmentILi128EEENS4_14SM90_TMA_STOREES1E_S20_S20_EEEvvEEEEvNT_6ParamsE)
        /*0008*/ 	.word	0x00000072


	//----- nvinfo : EIATTR_FRAME_SIZE
	.align		4
.L_19:
        /*000c*/ 	.byte	0x04, 0x11
        /*000e*/ 	.short	(.L_21 - .L_20)
	.align		4
.L_20:
        /*0010*/ 	.word	index@($__internal_2_$__cuda_sm10x_tcgen05_guardrail_trap_unallocated_columns_being_dealloced)
        /*0014*/ 	.word	0x00000000


	//----- nvinfo : EIATTR_FRAME_SIZE
	.align		4
.L_21:
        /*0018*/ 	.byte	0x04, 0x11
        /*001a*/ 	.short	(.L_23 - .L_22)
	.align		4
.L_22:
        /*001c*/ 	.word	index@($__internal_1_$__cuda_sm10x_tcgen05_guardrail_trap_phase_invalid_during_alloc)
        /*0020*/ 	.word	0x00000000


	//----- nvinfo : EIATTR_FRAME_SIZE
	.align		4
.L_23:
        /*0024*/ 	.byte	0x04, 0x11
        /*0026*/ 	.short	(.L_25 - .L_24)
	.align		4
.L_24:
        /*0028*/ 	.word	index@($__internal_0_$__cuda_sm10x_tcgen05_guardrail_trap_col_being_dealloced_not_returned_by_alloc)
        /*002c*/ 	.word	0x00000000


	//----- nvinfo : EIATTR_FRAME_SIZE
	.align		4
.L_25:
        /*0030*/ 	.byte	0x04, 0x11
        /*0032*/ 	.short	(.L_27 - .L_26)
	.align		4
.L_26:
        /*0034*/ 	.word	index@(_ZN7cutlass13device_kernelINS_4gemm6kernel13GemmUniversalIN4cute5tupleIJiiiiEEENS1_10collective13CollectiveMmaINS1_35MainloopSm100TmaUmmaWarpSpecializedILi17ELi2ELi4ENS5_IJNS4_1CILi2EEENSA_ILi1EEESC_EEEEENS5_IJNSA_ILi64EEENSA_ILi128EEESF_EEENS_12float_e5m2_tENS5_IJlSC_lEEESI_SJ_NS4_8TiledMMAINS4_8MMA_AtomIJNS4_10MMA_TraitsINS4_19SM100_MMA_F8F6F4_SSEJSI_SI_fSF_SG_NS4_17integral_constantINS4_4UMMA5MajorELSQ_0EEESR_NSO_INSP_7ScaleInELSS_0EEEST_EEEEEENS4_6LayoutINS5_IJSC_SC_SC_EEENS5_IJNSA_ILi0EEESY_SY_EEEEENS5_IJNS4_10UnderscoreES11_S11_EEEEENS4_13SM90_TMA_LOADENS4_14ComposedLayoutINS4_7SwizzleILi2ELi4ELi3EEENS4_18smem_ptr_flag_bitsILi8EEENSW_INS5_IJNSA_ILi8EEESF_EEENS5_IJSF_SC_EEEEEEEvNS4_8identityENS4_23SM90_TMA_LOAD_MULTICASTES1E_vS1F_EENS_8epilogue10collective18CollectiveEpilogueINS1I_23Sm100TmaWarpSpecializedILi2ELi2ELi32ELb0ELb0EEEJSH_NS5_IJNSW_ISF_SC_EES1N_EEESI_SJ_SI_SJ_NS1I_6fusion15FusionCallbacksIS1M_NS1P_17LinearCombinationISI_fSI_fLNS_15FloatRoundStyleE2EEESH_S1O_JEEENS4_5SM1004TMEM4LOAD26SM100_TMEM_LOAD_16dp32b32xES14_S1E_NS4_39AutoVectorizingCopyWithAssumedAlignmentILi128EEENS4_14SM90_TMA_STOREES1E_S20_S20_EEEvvEEEEvNT_6ParamsE)
        /*0038*/ 	.word	0x00000000


	//----- nvinfo : EIATTR_MIN_STACK_SIZE
	.align		4
.L_27:
        /*003c*/ 	.byte	0x04, 0x12
        /*003e*/ 	.short	(.L_29 - .L_28)
	.align		4
.L_28:
        /*0040*/ 	.word	index@(_ZN7cutlass13device_kernelINS_4gemm6kernel13GemmUniversalIN4cute5tupleIJiiiiEEENS1_10collective13CollectiveMmaINS1_35MainloopSm100TmaUmmaWarpSpecializedILi17ELi2ELi4ENS5_IJNS4_1CILi2EEENSA_ILi1EEESC_EEEEENS5_IJNSA_ILi64EEENSA_ILi128EEESF_EEENS_12float_e5m2_tENS5_IJlSC_lEEESI_SJ_NS4_8TiledMMAINS4_8MMA_AtomIJNS4_10MMA_TraitsINS4_19SM100_MMA_F8F6F4_SSEJSI_SI_fSF_SG_NS4_17integral_constantINS4_4UMMA5MajorELSQ_0EEESR_NSO_INSP_7ScaleInELSS_0EEEST_EEEEEENS4_6LayoutINS5_IJSC_SC_SC_EEENS5_IJNSA_ILi0EEESY_SY_EEEEENS5_IJNS4_10UnderscoreES11_S11_EEEEENS4_13SM90_TMA_LOADENS4_14ComposedLayoutINS4_7SwizzleILi2ELi4ELi3EEENS4_18smem_ptr_flag_bitsILi8EEENSW_INS5_IJNSA_ILi8EEESF_EEENS5_IJSF_SC_EEEEEEEvNS4_8identityENS4_23SM90_TMA_LOAD_MULTICASTES1E_vS1F_EENS_8epilogue10collective18CollectiveEpilogueINS1I_23Sm100TmaWarpSpecializedILi2ELi2ELi32ELb0ELb0EEEJSH_NS5_IJNSW_ISF_SC_EES1N_EEESI_SJ_SI_SJ_NS1I_6fusion15FusionCallbacksIS1M_NS1P_17LinearCombinationISI_fSI_fLNS_15FloatRoundStyleE2EEESH_S1O_JEEENS4_5SM1004TMEM4LOAD26SM100_TMEM_LOAD_16dp32b32xES14_S1E_NS4_39AutoVectorizingCopyWithAssumedAlignmentILi128EEENS4_14SM90_TMA_STOREES1E_S20_S20_EEEvvEEEEvNT_6ParamsE)
        /*0044*/ 	.word	0x00000000
.L_29:


//--------------------- .nv.compat                --------------------------
	.section	.nv.compat,"",@"SHT_CUDA_COMPAT_INFO"
	.align	4
        /*0000*/ 	.byte	0x02, 0x09, 0x01, 0x00, 0x02, 0x02, 0x02, 0x00, 0x02, 0x05, 0x05, 0x00, 0x03, 0x07, 0x01, 0x01
        /*0010*/ 	.byte	0x02, 0x03, 0x01, 0x00, 0x02, 0x06, 0x01, 0x00, 0x04, 0x0b, 0x08, 0x00, 0x09, 0x00, 0x00, 0x00
        /*0020*/ 	.byte	0x00, 0x00, 0x00, 0x00


//--------------------- .nv.info._ZN7cutlass13device_kernelINS_4gemm6kernel13GemmUniversalIN4cute5tupleIJiiiiEEENS1_10collective13CollectiveMmaINS1_35MainloopSm100TmaUmmaWarpSpecializedILi17ELi2ELi4ENS5_IJNS4_1CILi2EEENSA_ILi1EEESC_EEEEENS5_IJNSA_ILi64EEENSA_ILi128EEESF_EEENS_12float_e5m2_tENS5_IJlSC_lEEESI_SJ_NS4_8TiledMMAINS4_8MMA_AtomIJNS4_10MMA_TraitsINS4_19SM100_MMA_F8F6F4_SSEJSI_SI_fSF_SG_NS4_17integral_constantINS4_4UMMA5MajorELSQ_0EEESR_NSO_INSP_7ScaleInELSS_0EEEST_EEEEEENS4_6LayoutINS5_IJSC_SC_SC_EEENS5_IJNSA_ILi0EEESY_SY_EEEEENS5_IJNS4_10UnderscoreES11_S11_EEEEENS4_13SM90_TMA_LOADENS4_14ComposedLayoutINS4_7SwizzleILi2ELi4ELi3EEENS4_18smem_ptr_flag_bitsILi8EEENSW_INS5_IJNSA_ILi8EEESF_EEENS5_IJSF_SC_EEEEEEEvNS4_8identityENS4_23SM90_TMA_LOAD_MULTICASTES1E_vS1F_EENS_8epilogue10collective18CollectiveEpilogueINS1I_23Sm100TmaWarpSpecializedILi2ELi2ELi32ELb0ELb0EEEJSH_NS5_IJNSW_ISF_SC_EES1N_EEESI_SJ_SI_SJ_NS1I_6fusion15FusionCallbacksIS1M_NS1P_17LinearCombinationISI_fSI_fLNS_15FloatRoundStyleE2EEESH_S1O_JEEENS4_5SM1004TMEM4LOAD26SM100_TMEM_LOAD_16dp32b32xES14_S1E_NS4_39AutoVectorizingCopyWithAssumedAlignmentILi128EEENS4_14SM90_TMA_STOREES1E_S20_S20_EEEvvEEEEvNT_6ParamsE --------------------------
	.section	.nv.info._ZN7cutlass13device_kernelINS_4gemm6kernel13GemmUniversalIN4cute5tupleIJiiiiEEENS1_10collective13CollectiveMmaINS1_35MainloopSm100TmaUmmaWarpSpecializedILi17ELi2ELi4ENS5_IJNS4_1CILi2EEENSA_ILi1EEESC_EEEEENS5_IJNSA_ILi64EEENSA_ILi128EEESF_EEENS_12float_e5m2_tENS5_IJlSC_lEEESI_SJ_NS4_8TiledMMAINS4_8MMA_AtomIJNS4_10MMA_TraitsINS4_19SM100_MMA_F8F6F4_SSEJSI_SI_fSF_SG_NS4_17integral_constantINS4_4UMMA5MajorELSQ_0EEESR_NSO_INSP_7ScaleInELSS_0EEEST_EEEEEENS4_6LayoutINS5_IJSC_SC_SC_EEENS5_IJNSA_ILi0EEESY_SY_EEEEENS5_IJNS4_10UnderscoreES11_S11_EEEEENS4_13SM90_TMA_LOADENS4_14ComposedLayoutINS4_7SwizzleILi2ELi4ELi3EEENS4_18smem_ptr_flag_bitsILi8EEENSW_INS5_IJNSA_ILi8EEESF_EEENS5_IJSF_SC_EEEEEEEvNS4_8identityENS4_23SM90_TMA_LOAD_MULTICASTES1E_vS1F_EENS_8epilogue10collective18CollectiveEpilogueINS1I_23Sm100TmaWarpSpecializedILi2ELi2ELi32ELb0ELb0EEEJSH_NS5_IJNSW_ISF_SC_EES1N_EEESI_SJ_SI_SJ_NS1I_6fusion15FusionCallbacksIS1M_NS1P_17LinearCombinationISI_fSI_fLNS_15FloatRoundStyleE2EEESH_S1O_JEEENS4_5SM1004TMEM4LOAD26SM100_TMEM_LOAD_16dp32b32xES14_S1E_NS4_39AutoVectorizingCopyWithAssumedAlignmentILi128EEENS4_14SM90_TMA_STOREES1E_S20_S20_EEEvvEEEEvNT_6ParamsE,"",@"SHT_CUDA_INFO"
	.sectionflags	@""
	.align	4


	//----- nvinfo : EIATTR_CUDA_API_VERSION
	.align		4
        /*0000*/ 	.byte	0x04, 0x37
        /*0002*/ 	.short	(.L_31 - .L_30)
.L_30:
        /*0004*/ 	.word	0x00000082


	//----- nvinfo : EIATTR_KPARAM_INFO
	.align		4
.L_31:
        /*0008*/ 	.byte	0x04, 0x17
        /*000a*/ 	.short	(.L_33 - .L_32)
.L_32:
        /*000c*/ 	.word	0x00000000
        /*0010*/ 	.short	0x0000
        /*0012*/ 	.short	0x0000
        /*0014*/ 	.byte	0x00, 0xf0, 0x01, 0x20


	//----- nvinfo : EIATTR_AT_ENTRY_FRAGMENTS
	.align		4
.L_33:
        /*0018*/ 	.byte	0x04, 0x4f
        /*001a*/ 	.short	(.L_35 - .L_34)


	//   ....[0]....
.L_34:
        /*001c*/ 	.word	0x00000006


	//----- nvinfo : EIATTR_RESERVED_SMEM_USED
	.align		4
.L_35:
        /*0020*/ 	.byte	0x01, 0x41
	.zero		2


	//----- nvinfo : EIATTR_SPARSE_MMA_MASK
	.align		4
        /*0024*/ 	.byte	0x03, 0x50
        /*0026*/ 	.short	0x0000


	//----- nvinfo : EIATTR_TCGEN05_1CTA_USED
	.align		4
        /*0028*/ 	.byte	0x01, 0x51
	.zero		2


	//----- nvinfo : EIATTR_MAXREG_COUNT
	.align		4
        /*002c*/ 	.byte	0x03, 0x1b
        /*002e*/ 	.short	0x00ff


	//----- nvinfo : EIATTR_NUM_BARRIERS
	.align		4
        /*0030*/ 	.byte	0x02, 0x4c
        /*0032*/ 	.byte	0x07
	.zero		1


	//----- nvinfo : EIATTR_EXTERNS
	.align		4
        /*0034*/ 	.byte	0x04, 0x0f
        /*0036*/ 	.short	(.L_37 - .L_36)


	//   ....[0]....
	.align		4
.L_36:
        /*0038*/ 	.word	index@(__assertfail)


	//----- nvinfo : EIATTR_MERCURY_ISA_VERSION
	.align		4
.L_37:
        /*003c*/ 	.byte	0x03, 0x5f
        /*003e*/ 	.short	0x0101


	//----- nvinfo : EIATTR_INT_WARP_WIDE_INSTR_OFFSETS
	.align		4
        /*0040*/ 	.byte	0x04, 0x31
        /*0042*/ 	.short	(.L_39 - .L_38)


	//   ....[0]....
.L_38:
        /*0044*/ 	.word	0x00004490


	//   ....[1]....
        /*0048*/ 	.word	0x000044b0


	//   ....[2]....
        /*004c*/ 	.word	0x000044e0


	//   ....[3]....
        /*0050*/ 	.word	0x000050b0


	//   ....[4]....
        /*0054*/ 	.word	0x00005120


	//   ....[5]....
        /*0058*/ 	.word	0x00005210


	//   ....[6]....
        /*005c*/ 	.word	0x000052c0


	//----- nvinfo : EIATTR_COOP_GROUP_MASK_REGIDS
	.align		4
.L_39:
        /*0060*/ 	.byte	0x04, 0x29
        /*0062*/ 	.short	(.L_41 - .L_40)


	//   ....[0]....
.L_40:
        /*0064*/ 	.word	0xffffffff


	//   ....[1]....
        /*0068*/ 	.word	0xffffffff


	//   ....[2]....
        /*006c*/ 	.word	0xffffffff


	//   ....[3]....
        /*0070*/ 	.word	0xffffffff


	//   ....[4]....
        /*0074*/ 	.word	0xffffffff


	//   ....[5]....
        /*0078*/ 	.word	0xffffffff


	//   ....[6]....
        /*007c*/ 	.word	0xffffffff


	//   ....[7]....
        /*0080*/ 	.word	0xffffffff


	//   ....[8]....
        /*0084*/ 	.word	0xffffffff


	//   ....[9]....
        /*0088*/ 	.word	0xffffffff


	//   ....[10]....
        /*008c*/ 	.word	0xffffffff


	//   ....[11]....
        /*0090*/ 	.word	0xffffffff


	//   ....[12]....
        /*0094*/ 	.word	0xffffffff


	//   ....[13]....
        /*0098*/ 	.word	0xffffffff


	//----- nvinfo : EIATTR_COOP_GROUP_INSTR_OFFSETS
	.align		4
.L_41:
        /*009c*/ 	.byte	0x04, 0x28
        /*009e*/ 	.short	(.L_43 - .L_42)


	//   ....[0]....
.L_42:
        /*00a0*/ 	.word	0x00000080


	//   ....[1]....
        /*00a4*/ 	.word	0x000004f0


	//   ....[2]....
        /*00a8*/ 	.word	0x00000850


	//   ....[3]....
        /*00ac*/ 	.word	0x000009b0


	//   ....[4]....
        /*00b0*/ 	.word	0x00000ab0


	//   ....[5]....
        /*00b4*/ 	.word	0x00000c20


	//   ....[6]....
        /*00b8*/ 	.word	0x00000dc0


	//   ....[7]....
        /*00bc*/ 	.word	0x00000f80


	//   ....[8]....
        /*00c0*/ 	.word	0x00002140


	//   ....[9]....
        /*00c4*/ 	.word	0x00003760


	//   ....[10]....
        /*00c8*/ 	.word	0x00003970


	//   ....[11]....
        /*00cc*/ 	.word	0x000039a0


	//   ....[12]....
        /*00d0*/ 	.word	0x00004370


	//   ....[13]....
        /*00d4*/ 	.word	0x000045a0


	//----- nvinfo : EIATTR_VRC_CTA_INIT_COUNT
	.align		4
.L_43:
        /*00d8*/ 	.byte	0x02, 0x4a
        /*00da*/ 	.byte	0x80
	.zero		1


	//----- nvinfo : EIATTR_SYSCALL_OFFSETS
	.align		4
        /*00dc*/ 	.byte	0x04, 0x46
        /*00de*/ 	.short	(.L_45 - .L_44)


	//   ....[0]....
.L_44:
        /*00e0*/ 	.word	0x00005ed0


	//   ....[1]....
        /*00e4*/ 	.word	0x00006010


	//   ....[2]....
        /*00e8*/ 	.word	0x00006840


	//   ....[3]....
        /*00ec*/ 	.word	0x000075d0


	//----- nvinfo : EIATTR_MBARRIER_INSTR_OFFSETS
	.align		4
.L_45:
        /*00f0*/ 	.byte	0x04, 0x39
        /*00f2*/ 	.short	(.L_47 - .L_46)


	//   ....[0]....
.L_46:
        /*00f4*/ 	.word	0x00000610
        /*00f8*/ 	.word	0x000000ff
        /*00fc*/ 	.word	0x00000000
        /*0100*/ 	.short	0x0100
        /*0102*/ 	.byte	0x04
	.zero		1


	//   ....[1]....
        /*0104*/ 	.word	0x00000620
        /*0108*/ 	.word	0x000000ff
        /*010c*/ 	.word	0x00000088
        /*0110*/ 	.short	0x0100
        /*0112*/ 	.byte	0x04
	.zero		1


	//   ....[2]....
        /*0114*/ 	.word	0x00000630
        /*0118*/ 	.word	0x000000ff
        /*011c*/ 	.word	0x00000008
        /*0120*/ 	.short	0x0100
        /*0122*/ 	.byte	0x04
	.zero		1


	//   ....[3]....
        /*0124*/ 	.word	0x00000640
        /*0128*/ 	.word	0x000000ff
        /*012c*/ 	.word	0x00000090
        /*0130*/ 	.short	0x0100
        /*0132*/ 	.byte	0x04
	.zero		1


	//   ....[4]....
        /*0134*/ 	.word	0x00000650
        /*0138*/ 	.word	0x000000ff
        /*013c*/ 	.word	0x00000010
        /*0140*/ 	.short	0x0100
        /*0142*/ 	.byte	0x04
	.zero		1


	//   ....[5]....
        /*0144*/ 	.word	0x00000660
        /*0148*/ 	.word	0x000000ff
        /*014c*/ 	.word	0x00000098
        /*0150*/ 	.short	0x0100
        /*0152*/ 	.byte	0x04
	.zero		1


	//   ....[6]....
        /*0154*/ 	.word	0x00000670
        /*0158*/ 	.word	0x000000ff
        /*015c*/ 	.word	0x00000018
        /*0160*/ 	.short	0x0100
        /*0162*/ 	.byte	0x04
	.zero		1


	//   ....[7]....
        /*0164*/ 	.word	0x00000680
        /*0168*/ 	.word	0x000000ff
        /*016c*/ 	.word	0x000000a0
        /*0170*/ 	.short	0x0100
        /*0172*/ 	.byte	0x04
	.zero		1


	//   ....[8]....
        /*0174*/ 	.word	0x00000690
        /*0178*/ 	.word	0x000000ff
        /*017c*/ 	.word	0x00000020
        /*0180*/ 	.short	0x0100
        /*0182*/ 	.byte	0x04
	.zero		1


	//   ....[9]....
        /*0184*/ 	.word	0x000006a0
        /*0188*/ 	.word	0x000000ff
        /*018c*/ 	.word	0x000000a8
        /*0190*/ 	.short	0x0100
        /*0192*/ 	.byte	0x04
	.zero		1


	//   ....[10]....
        /*0194*/ 	.word	0x000006b0
        /*0198*/ 	.word	0x000000ff
        /*019c*/ 	.word	0x00000028
        /*01a0*/ 	.short	0x0100
        /*01a2*/ 	.byte	0x04
	.zero		1


	//   ....[11]....
        /*01a4*/ 	.word	0x000006c0
        /*01a8*/ 	.word	0x000000ff
        /*01ac*/ 	.word	0x000000b0
        /*01b0*/ 	.short	0x0100
        /*01b2*/ 	.byte	0x04
	.zero		1


	//   ....[12]....
        /*01b4*/ 	.word	0x000006d0
        /*01b8*/ 	.word	0x000000ff
        /*01bc*/ 	.word	0x00000030
        /*01c0*/ 	.short	0x0100
        /*01c2*/ 	.byte	0x04
	.zero		1


	//   ....[13]....
        /*01c4*/ 	.word	0x000006e0
        /*01c8*/ 	.word	0x000000ff
        /*01cc*/ 	.word	0x000000b8
        /*01d0*/ 	.short	0x0100
        /*01d2*/ 	.byte	0x04
	.zero		1


	//   ....[14]....
        /*01d4*/ 	.word	0x000006f0
        /*01d8*/ 	.word	0x000000ff
        /*01dc*/ 	.word	0x00000038
        /*01e0*/ 	.short	0x0100
        /*01e2*/ 	.byte	0x04
	.zero		1


	//   ....[15]....
        /*01e4*/ 	.word	0x00000700
        /*01e8*/ 	.word	0x000000ff
        /*01ec*/ 	.word	0x000000c0
        /*01f0*/ 	.short	0x0100
        /*01f2*/ 	.byte	0x04
	.zero		1


	//   ....[16]....
        /*01f4*/ 	.word	0x00000710
        /*01f8*/ 	.word	0x000000ff
        /*01fc*/ 	.word	0x00000040
        /*0200*/ 	.short	0x0100
        /*0202*/ 	.byte	0x04
	.zero		1


	//   ....[17]....
        /*0204*/ 	.word	0x00000720
        /*0208*/ 	.word	0x000000ff
        /*020c*/ 	.word	0x000000c8
        /*0210*/ 	.short	0x0100
        /*0212*/ 	.byte	0x04
	.zero		1


	//   ....[18]....
        /*0214*/ 	.word	0x00000730
        /*0218*/ 	.word	0x000000ff
        /*021c*/ 	.word	0x00000048
        /*0220*/ 	.short	0x0100
        /*0222*/ 	.byte	0x04
	.zero		1


	//   ....[19]....
        /*0224*/ 	.word	0x00000740
        /*0228*/ 	.word	0x000000ff
        /*022c*/ 	.word	0x000000d0
        /*0230*/ 	.short	0x0100
        /*0232*/ 	.byte	0x04
	.zero		1


	//   ....[20]....
        /*0234*/ 	.word	0x00000750
        /*0238*/ 	.word	0x000000ff
        /*023c*/ 	.word	0x00000050
        /*0240*/ 	.short	0x0100
        /*0242*/ 	.byte	0x04
	.zero		1


	//   ....[21]....
        /*0244*/ 	.word	0x00000760
        /*0248*/ 	.word	0x000000ff
        /*024c*/ 	.word	0x000000d8
        /*0250*/ 	.short	0x0100
        /*0252*/ 	.byte	0x04
	.zero		1


	//   ....[22]....
        /*0254*/ 	.word	0x00000770
        /*0258*/ 	.word	0x000000ff
        /*025c*/ 	.word	0x00000058
        /*0260*/ 	.short	0x0100
        /*0262*/ 	.byte	0x04
	.zero		1


	//   ....[23]....
        /*0264*/ 	.word	0x00000780
        /*0268*/ 	.word	0x000000ff
        /*026c*/ 	.word	0x000000e0
        /*0270*/ 	.short	0x0100
        /*0272*/ 	.byte	0x04
	.zero		1


	//   ....[24]....
        /*0274*/ 	.word	0x00000790
        /*0278*/ 	.word	0x000000ff
        /*027c*/ 	.word	0x00000060
        /*0280*/ 	.short	0x0100
        /*0282*/ 	.byte	0x04
	.zero		1


	//   ....[25]....
        /*0284*/ 	.word	0x000007a0
        /*0288*/ 	.word	0x000000ff
        /*028c*/ 	.word	0x000000e8
        /*0290*/ 	.short	0x0100
        /*0292*/ 	.byte	0x04
	.zero		1


	//   ....[26]....
        /*0294*/ 	.word	0x000007b0
        /*0298*/ 	.word	0x000000ff
        /*029c*/ 	.word	0x00000068
        /*02a0*/ 	.short	0x0100
        /*02a2*/ 	.byte	0x04
	.zero		1


	//   ....[27]....
        /*02a4*/ 	.word	0x000007c0
        /*02a8*/ 	.word	0x000000ff
        /*02ac*/ 	.word	0x000000f0
        /*02b0*/ 	.short	0x0100
        /*02b2*/ 	.byte	0x04
	.zero		1


	//   ....[28]....
        /*02b4*/ 	.word	0x000007d0
        /*02b8*/ 	.word	0x000000ff
        /*02bc*/ 	.word	0x00000070
        /*02c0*/ 	.short	0x0100
        /*02c2*/ 	.byte	0x04
	.zero		1


	//   ....[29]....
        /*02c4*/ 	.word	0x000007e0
        /*02c8*/ 	.word	0x000000ff
        /*02cc*/ 	.word	0x000000f8
        /*02d0*/ 	.short	0x0100
        /*02d2*/ 	.byte	0x04
	.zero		1


	//   ....[30]....
        /*02d4*/ 	.word	0x000007f0
        /*02d8*/ 	.word	0x000000ff
        /*02dc*/ 	.word	0x00000078
        /*02e0*/ 	.short	0x0100
        /*02e2*/ 	.byte	0x04
	.zero		1


	//   ....[31]....
        /*02e4*/ 	.word	0x00000800
        /*02e8*/ 	.word	0x000000ff
        /*02ec*/ 	.word	0x00000100
        /*02f0*/ 	.short	0x0100
        /*02f2*/ 	.byte	0x04
	.zero		1


	//   ....[32]....
        /*02f4*/ 	.word	0x00000810
        /*02f8*/ 	.word	0x000000ff
        /*02fc*/ 	.word	0x00000080
        /*0300*/ 	.short	0x0100
        /*0302*/ 	.byte	0x04
	.zero		1


	//   ....[33]....
        /*0304*/ 	.word	0x00000820
        /*0308*/ 	.word	0x000000ff
        /*030c*/ 	.word	0x00000108
        /*0310*/ 	.short	0x0100
        /*0312*/ 	.byte	0x04
	.zero		1


	//   ....[34]....
        /*0314*/ 	.word	0x00000960
        /*0318*/ 	.word	0x000000ff
        /*031c*/ 	.word	0x00000110
        /*0320*/ 	.short	0x0100
        /*0322*/ 	.byte	0x04
	.zero		1


	//   ....[35]....
        /*0324*/ 	.word	0x00000970
        /*0328*/ 	.word	0x000000ff
        /*032c*/ 	.word	0x00000120
        /*0330*/ 	.short	0x0100
        /*0332*/ 	.byte	0x04
	.zero		1


	//   ....[36]....
        /*0334*/ 	.word	0x00000980
        /*0338*/ 	.word	0x000000ff
        /*033c*/ 	.word	0x00000118
        /*0340*/ 	.short	0x0100
        /*0342*/ 	.byte	0x04
	.zero		1


	//   ....[37]....
        /*0344*/ 	.word	0x00000990
        /*0348*/ 	.word	0x000000ff
        /*034c*/ 	.word	0x00000128
        /*0350*/ 	.short	0x0100
        /*0352*/ 	.byte	0x04
	.zero		1


	//   ....[38]....
        /*0354*/ 	.word	0x00000a80
        /*0358*/ 	.word	0x000000ff
        /*035c*/ 	.word	0x00000130
        /*0360*/ 	.short	0x0100
        /*0362*/ 	.byte	0x06
	.zero		1


	//   ....[39]....
        /*0364*/ 	.word	0x00000a90
        /*0368*/ 	.word	0x000000ff
        /*036c*/ 	.word	0x00000138
        /*0370*/ 	.short	0x0100
        /*0372*/ 	.byte	0x06
	.zero		1


	//   ....[40]....
        /*0374*/ 	.word	0x00000bd0
        /*0378*/ 	.word	0x000000ff
        /*037c*/ 	.word	0x00000140
        /*0380*/ 	.short	0x0100
        /*0382*/ 	.byte	0x06
	.zero		1


	//   ....[41]....
        /*0384*/ 	.word	0x00000be0
        /*0388*/ 	.word	0x000000ff
        /*038c*/ 	.word	0x00000150
        /*0390*/ 	.short	0x0100
        /*0392*/ 	.byte	0x06
	.zero		1


	//   ....[42]....
        /*0394*/ 	.word	0x00000bf0
        /*0398*/ 	.word	0x000000ff
        /*039c*/ 	.word	0x00000148
        /*03a0*/ 	.short	0x0100
        /*03a2*/ 	.byte	0x06
	.zero		1


	//   ....[43]....
        /*03a4*/ 	.word	0x00000c00
        /*03a8*/ 	.word	0x000000ff
        /*03ac*/ 	.word	0x00000158
        /*03b0*/ 	.short	0x0100
        /*03b2*/ 	.byte	0x06
	.zero		1


	//   ....[44]....
        /*03b4*/ 	.word	0x00000d30
        /*03b8*/ 	.word	0x000000ff
        /*03bc*/ 	.word	0x00000160
        /*03c0*/ 	.short	0x0100
        /*03c2*/ 	.byte	0x04
	.zero		1


	//   ....[45]....
        /*03c4*/ 	.word	0x00000d40
        /*03c8*/ 	.word	0x000000ff
        /*03cc*/ 	.word	0x00000180
        /*03d0*/ 	.short	0x0100
        /*03d2*/ 	.byte	0x04
	.zero		1


	//   ....[46]....
        /*03d4*/ 	.word	0x00000d50
        /*03d8*/ 	.word	0x000000ff
        /*03dc*/ 	.word	0x00000168
        /*03e0*/ 	.short	0x0100
        /*03e2*/ 	.byte	0x04
	.zero		1


	//   ....[47]....
        /*03e4*/ 	.word	0x00000d60
        /*03e8*/ 	.word	0x000000ff
        /*03ec*/ 	.word	0x00000188
        /*03f0*/ 	.short	0x0100
        /*03f2*/ 	.byte	0x04
	.zero		1


	//   ....[48]....
        /*03f4*/ 	.word	0x00000d70
        /*03f8*/ 	.word	0x000000ff
        /*03fc*/ 	.word	0x00000170
        /*0400*/ 	.short	0x0100
        /*0402*/ 	.byte	0x04
	.zero		1


	//   ....[49]....
        /*0404*/ 	.word	0x00000d80
        /*0408*/ 	.word	0x000000ff
        /*040c*/ 	.word	0x00000190
        /*0410*/ 	.short	0x0100
        /*0412*/ 	.byte	0x04
	.zero		1


	//   ....[50]....
        /*0414*/ 	.word	0x00000d90
        /*0418*/ 	.word	0x000000ff
        /*041c*/ 	.word	0x00000178
        /*0420*/ 	.short	0x0100
        /*0422*/ 	.byte	0x04
	.zero		1


	//   ....[51]....
        /*0424*/ 	.word	0x00000da0
        /*0428*/ 	.word	0x000000ff
        /*042c*/ 	.word	0x00000198
        /*0430*/ 	.short	0x0100
        /*0432*/ 	.byte	0x04
	.zero		1


	//   ....[52]....
        /*0434*/ 	.word	0x00000e90
        /*0438*/ 	.word	0x000000ff
        /*043c*/ 	.word	0x000001a0
        /*0440*/ 	.short	0x0100
        /*0442*/ 	.byte	0x04
	.zero		1


	//   ....[53]....
        /*0444*/ 	.word	0x00000ea0
        /*0448*/ 	.word	0x000000ff
        /*044c*/ 	.word	0x000001b0
        /*0450*/ 	.short	0x0100
        /*0452*/ 	.byte	0x04
	.zero		1


	//   ....[54]....
        /*0454*/ 	.word	0x00000eb0
        /*0458*/ 	.word	0x000000ff
        /*045c*/ 	.word	0x000001a8
        /*0460*/ 	.short	0x0100
        /*0462*/ 	.byte	0x04
	.zero		1


	//   ....[55]....
        /*0464*/ 	.word	0x00000ec0
        /*0468*/ 	.word	0x000000ff
        /*046c*/ 	.word	0x000001b8
        /*0470*/ 	.short	0x0100
        /*0472*/ 	.byte	0x04
	.zero		1


	//   ....[56]....
        /*0474*/ 	.word	0x000019f0
        /*0478*/ 	.word	0x00000000
        /*047c*/ 	.word	0x000001b0
        /*0480*/ 	.short	0x010a
        /*0482*/ 	.byte	0xff
	.zero		1


	//   ....[57]....
        /*0484*/ 	.word	0x00001a10
        /*0488*/ 	.word	0x00000000
        /*048c*/ 	.word	0x000001a0
        /*0490*/ 	.short	0x0101
        /*0492*/ 	.byte	0xff
	.zero		1


	//   ....[58]....
        /*0494*/ 	.word	0x00001ad0
        /*0498*/ 	.word	0x000000ff
        /*049c*/ 	.word	0x00000088
        /*04a0*/ 	.short	0x010a
        /*04a2*/ 	.byte	0x04
	.zero		1


	//   ....[59]....
        /*04a4*/ 	.word	0x00001b50
        /*04a8*/ 	.word	0x000000ff
        /*04ac*/ 	.word	0x00000088
        /*04b0*/ 	.short	0x010a
        /*04b2*/ 	.byte	0x21
	.zero		1


	//   ....[60]....
        /*04b4*/ 	.word	0x00001ce0
        /*04b8*/ 	.word	0x000000ff
        /*04bc*/ 	.word	0x00000088
        /*04c0*/ 	.short	0x010a
        /*04c2*/ 	.byte	0x08
	.zero		1


	//   ....[61]....
        /*04c4*/ 	.word	0x00001e00
        /*04c8*/ 	.word	0x000000ff
        /*04cc*/ 	.word	0x00000138
        /*04d0*/ 	.short	0x0101
        /*04d2*/ 	.byte	0x07
	.zero		1


	//   ....[62]....
        /*04d4*/ 	.word	0x00001e20
        /*04d8*/ 	.word	0x000000ff
        /*04dc*/ 	.word	0x00000088
        /*04e0*/ 	.short	0x010a
        /*04e2*/ 	.byte	0x04
	.zero		1


	//   ....[63]....
        /*04e4*/ 	.word	0x00001ea0
        /*04e8*/ 	.word	0x000000ff
        /*04ec*/ 	.word	0x00000088
        /*04f0*/ 	.short	0x010a
        /*04f2*/ 	.byte	0x09
	.zero		1


	//   ....[64]....
        /*04f4*/ 	.word	0x00002040
        /*04f8*/ 	.word	0x000000ff
        /*04fc*/ 	.word	0x00000088
        /*0500*/ 	.short	0x010a
        /*0502*/ 	.byte	0x06
	.zero		1


	//   ....[65]....
        /*0504*/ 	.word	0x00002170
        /*0508*/ 	.word	0x00000003
        /*050c*/ 	.word	0x00000140
        /*0510*/ 	.short	0x010a
        /*0512*/ 	.byte	0xff
	.zero		1


	//   ....[66]....
        /*0514*/ 	.word	0x000022c0
        /*0518*/ 	.word	0x00000000
        /*051c*/ 	.word	0x00000000
        /*0520*/ 	.short	0x0101
        /*0522*/ 	.byte	0xff
	.zero		1


	//   ....[67]....
        /*0524*/ 	.word	0x00002860
        /*0528*/ 	.word	0x000000ff
        /*052c*/ 	.word	0x00000000
        /*0530*/ 	.short	0x010a
        /*0532*/ 	.byte	0x04
	.zero		1


	//   ....[68]....
        /*0534*/ 	.word	0x000028f0
        /*0538*/ 	.word	0x000000ff
        /*053c*/ 	.word	0x00000000
        /*0540*/ 	.short	0x010a
        /*0542*/ 	.byte	0x05
	.zero		1


	//   ....[69]....
        /*0544*/ 	.word	0x00002980
        /*0548*/ 	.word	0x000000ff
        /*054c*/ 	.word	0x00000000
        /*0550*/ 	.short	0x010a
        /*0552*/ 	.byte	0x05
	.zero		1


	//   ....[70]....
        /*0554*/ 	.word	0x00002a10
        /*0558*/ 	.word	0x000000ff
        /*055c*/ 	.word	0x00000000
        /*0560*/ 	.short	0x010a
        /*0562*/ 	.byte	0x05
	.zero		1


	//   ....[71]....
        /*0564*/ 	.word	0x00002aa0
        /*0568*/ 	.word	0x000000ff
        /*056c*/ 	.word	0x00000000
        /*0570*/ 	.short	0x010a
        /*0572*/ 	.byte	0x05
	.zero		1


	//   ....[72]....
        /*0574*/ 	.word	0x00002b30
        /*0578*/ 	.word	0x000000ff
        /*057c*/ 	.word	0x00000000
        /*0580*/ 	.short	0x010a
        /*0582*/ 	.byte	0x05
	.zero		1


	//   ....[73]....
        /*0584*/ 	.word	0x00002bc0
        /*0588*/ 	.word	0x000000ff
        /*058c*/ 	.word	0x00000000
        /*0590*/ 	.short	0x010a
        /*0592*/ 	.byte	0x05
	.zero		1


	//   ....[74]....
        /*0594*/ 	.word	0x00002c50
        /*0598*/ 	.word	0x000000ff
        /*059c*/ 	.word	0x00000000
        /*05a0*/ 	.short	0x010a
        /*05a2*/ 	.byte	0x05
	.zero		1


	//   ....[75]....
        /*05a4*/ 	.word	0x00002ce0
        /*05a8*/ 	.word	0x000000ff
        /*05ac*/ 	.word	0x00000000
        /*05b0*/ 	.short	0x010a
        /*05b2*/ 	.byte	0x05
	.zero		1


	//   ....[76]....
        /*05b4*/ 	.word	0x00002d70
        /*05b8*/ 	.word	0x000000ff
        /*05bc*/ 	.word	0x00000000
        /*05c0*/ 	.short	0x010a
        /*05c2*/ 	.byte	0x05
	.zero		1


	//   ....[77]....
        /*05c4*/ 	.word	0x00002e00
        /*05c8*/ 	.word	0x000000ff
        /*05cc*/ 	.word	0x00000000
        /*05d0*/ 	.short	0x010a
        /*05d2*/ 	.byte	0x05
	.zero		1


	//   ....[78]....
        /*05d4*/ 	.word	0x00002e90
        /*05d8*/ 	.word	0x000000ff
        /*05dc*/ 	.word	0x00000000
        /*05e0*/ 	.short	0x010a
        /*05e2*/ 	.byte	0x05
	.zero		1


	//   ....[79]....
        /*05e4*/ 	.word	0x00002f20
        /*05e8*/ 	.word	0x000000ff
        /*05ec*/ 	.word	0x00000000
        /*05f0*/ 	.short	0x010a
        /*05f2*/ 	.byte	0x05
	.zero		1


	//   ....[80]....
        /*05f4*/ 	.word	0x00002fb0
        /*05f8*/ 	.word	0x000000ff
        /*05fc*/ 	.word	0x00000000
        /*0600*/ 	.short	0x010a
        /*0602*/ 	.byte	0x05
	.zero		1


	//   ....[81]....
        /*0604*/ 	.word	0x00003040
        /*0608*/ 	.word	0x000000ff
        /*060c*/ 	.word	0x00000000
        /*0610*/ 	.short	0x010a
        /*0612*/ 	.byte	0x05
	.zero		1


	//   ....[82]....
        /*0614*/ 	.word	0x000030d0
        /*0618*/ 	.word	0x000000ff
        /*061c*/ 	.word	0x00000000
        /*0620*/ 	.short	0x010a
        /*0622*/ 	.byte	0x05
	.zero		1


	//   ....[83]....
        /*0624*/ 	.word	0x00003170
        /*0628*/ 	.word	0x00000000
        /*062c*/ 	.word	0x00000000
        /*0630*/ 	.short	0x010a
        /*0632*/ 	.byte	0xff
	.zero		1


	//   ....[84]....
        /*0634*/ 	.word	0x000032b0
        /*0638*/ 	.word	0x00000002
        /*063c*/ 	.word	0x000001a0
        /*0640*/ 	.short	0x010a
        /*0642*/ 	.byte	0xff
	.zero		1


	//   ....[85]....
        /*0644*/ 	.word	0x00003310
        /*0648*/ 	.word	0x00000004
        /*064c*/ 	.word	0x00000000
        /*0650*/ 	.short	0x0101
        /*0652*/ 	.byte	0xff
	.zero		1


	//   ....[86]....
        /*0654*/ 	.word	0x00003330
        /*0658*/ 	.word	0x000000ff
        /*065c*/ 	.word	0x00000150
        /*0660*/ 	.short	0x010a
        /*0662*/ 	.byte	0x04
	.zero		1


	//   ....[87]....
        /*0664*/ 	.word	0x00003450
        /*0668*/ 	.word	0x00000002
        /*066c*/ 	.word	0x00000140
        /*0670*/ 	.short	0x010a
        /*0672*/ 	.byte	0xff
	.zero		1


	//   ....[88]....
        /*0674*/ 	.word	0x00003560
        /*0678*/ 	.word	0x00000002
        /*067c*/ 	.word	0x00000000
        /*0680*/ 	.short	0x0101
        /*0682*/ 	.byte	0xff
	.zero		1


	//   ....[89]....
        /*0684*/ 	.word	0x000035f0
        /*0688*/ 	.word	0x000000ff
        /*068c*/ 	.word	0x00000150
        /*0690*/ 	.short	0x0106
        /*0692*/ 	.byte	0x04
	.zero		1


	//   ....[90]....
        /*0694*/ 	.word	0x00003610
        /*0698*/ 	.word	0x000000ff
        /*069c*/ 	.word	0x00000150
        /*06a0*/ 	.short	0x010a
        /*06a2*/ 	.byte	0x04
	.zero		1


	//   ....[91]....
        /*06a4*/ 	.word	0x000036a0
        /*06a8*/ 	.word	0x000000ff
        /*06ac*/ 	.word	0x00000150
        /*06b0*/ 	.short	0x0106
        /*06b2*/ 	.byte	0x07
	.zero		1


	//   ....[92]....
        /*06b4*/ 	.word	0x000036e0
        /*06b8*/ 	.word	0x00000000
        /*06bc*/ 	.word	0x00000150
        /*06c0*/ 	.short	0x010a
        /*06c2*/ 	.byte	0xff
	.zero		1


	//   ....[93]....
        /*06c4*/ 	.word	0x00003c00
        /*06c8*/ 	.word	0x00000000
        /*06cc*/ 	.word	0x00000140
        /*06d0*/ 	.short	0x010a
        /*06d2*/ 	.byte	0xff
	.zero		1


	//   ....[94]....
        /*06d4*/ 	.word	0x00003d00
        /*06d8*/ 	.word	0x00000003
        /*06dc*/ 	.word	0x00000000
        /*06e0*/ 	.short	0x0101
        /*06e2*/ 	.byte	0xff
	.zero		1


	//   ....[95]....
        /*06e4*/ 	.word	0x00003d10
        /*06e8*/ 	.word	0x000000ff
        /*06ec*/ 	.word	0x00000000
        /*06f0*/ 	.short	0x010a
        /*06f2*/ 	.byte	0x04
	.zero		1


	//   ....[96]....
        /*06f4*/ 	.word	0x00003d90
        /*06f8*/ 	.word	0x000000ff
        /*06fc*/ 	.word	0x00000180
        /*0700*/ 	.short	0x010a
        /*0702*/ 	.byte	0x17
	.zero		1


	//   ....[97]....
        /*0704*/ 	.word	0x00003e70
        /*0708*/ 	.word	0x000000ff
        /*070c*/ 	.word	0x00000000
        /*0710*/ 	.short	0x010a
        /*0712*/ 	.byte	0x05
	.zero		1


	//   ....[98]....
        /*0714*/ 	.word	0x00003fb0
        /*0718*/ 	.word	0x000000ff
        /*071c*/ 	.word	0x00000000
        /*0720*/ 	.short	0x010a
        /*0722*/ 	.byte	0x04
	.zero		1


	//   ....[99]....
        /*0724*/ 	.word	0x000041a0
        /*0728*/ 	.word	0x000000ff
        /*072c*/ 	.word	0x00000000
        /*0730*/ 	.short	0x010a
        /*0732*/ 	.byte	0x04
	.zero		1


	//   ....[100]....
        /*0734*/ 	.word	0x00004230
        /*0738*/ 	.word	0x000000ff
        /*073c*/ 	.word	0x00000000
        /*0740*/ 	.short	0x010a
        /*0742*/ 	.byte	0x05
	.zero		1


	//   ....[101]....
        /*0744*/ 	.word	0x000042c0
        /*0748*/ 	.word	0x000000ff
        /*074c*/ 	.word	0x00000000
        /*0750*/ 	.short	0x010a
        /*0752*/ 	.byte	0x05
	.zero		1


	//   ....[102]....
        /*0754*/ 	.word	0x00004350
        /*0758*/ 	.word	0x000000ff
        /*075c*/ 	.word	0x00000000
        /*0760*/ 	.short	0x010a
        /*0762*/ 	.byte	0x04
	.zero		1


	//   ....[103]....
        /*0764*/ 	.word	0x00004870
        /*0768*/ 	.word	0x00000008
        /*076c*/ 	.word	0x00000140
        /*0770*/ 	.short	0x010a
        /*0772*/ 	.byte	0xff
	.zero		1


	//   ....[104]....
        /*0774*/ 	.word	0x000049e0
        /*0778*/ 	.word	0x00000000
        /*077c*/ 	.word	0x00000000
        /*0780*/ 	.short	0x0101
        /*0782*/ 	.byte	0xff
	.zero		1


	//   ....[105]....
        /*0784*/ 	.word	0x00004ec0
        /*0788*/ 	.word	0x000000ff
        /*078c*/ 	.word	0x00000138
        /*0790*/ 	.short	0x010a
        /*0792*/ 	.byte	0x15
	.zero		1


	//   ....[106]....
        /*0794*/ 	.word	0x00005050
        /*0798*/ 	.word	0x000000ff
        /*079c*/ 	.word	0x00000120
        /*07a0*/ 	.short	0x010a
        /*07a2*/ 	.byte	0x15
	.zero		1


	//   ....[107]....
        /*07a4*/ 	.word	0x000051c0
        /*07a8*/ 	.word	0x000000ff
        /*07ac*/ 	.word	0x00000110
        /*07b0*/ 	.short	0x010b
        /*07b2*/ 	.byte	0x15
	.zero		1


	//   ....[108]....
        /*07b4*/ 	.word	0x000051d0
        /*07b8*/ 	.word	0x000000ff
        /*07bc*/ 	.word	0x00000000
        /*07c0*/ 	.short	0x0101
        /*07c2*/ 	.byte	0x27
	.zero		1


	//   ....[109]....
        /*07c4*/ 	.word	0x000051e0
        /*07c8*/ 	.word	0x000000ff
        /*07cc*/ 	.word	0x00000128
        /*07d0*/ 	.short	0x010a
        /*07d2*/ 	.byte	0x15
	.zero		1


	//   ....[110]....
        /*07d4*/ 	.word	0x000053c0
        /*07d8*/ 	.word	0x000000ff
        /*07dc*/ 	.word	0x00000118
        /*07e0*/ 	.short	0x010b
        /*07e2*/ 	.byte	0x15
	.zero		1


	//   ....[111]....
        /*07e4*/ 	.word	0x000053d0
        /*07e8*/ 	.word	0x000000ff
        /*07ec*/ 	.word	0x00000000
        /*07f0*/ 	.short	0x0101
        /*07f2*/ 	.byte	0x26
	.zero		1


	//   ....[112]....
        /*07f4*/ 	.word	0x00005400
        /*07f8*/ 	.word	0x000000ff
        /*07fc*/ 	.word	0x00000120
        /*0800*/ 	.short	0x010a
        /*0802*/ 	.byte	0x15
	.zero		1


	//   ....[113]....
        /*0804*/ 	.word	0x00005440
        /*0808*/ 	.word	0x00000000
        /*080c*/ 	.word	0x00000128
        /*0810*/ 	.short	0x010a
        /*0812*/ 	.byte	0xff
	.zero		1


	//   ....[114]....
        /*0814*/ 	.word	0x00005770
        /*0818*/ 	.word	0x00000003
        /*081c*/ 	.word	0x00000140
        /*0820*/ 	.short	0x010a
        /*0822*/ 	.byte	0xff
	.zero		1


	//   ....[115]....
        /*0824*/ 	.word	0x000058f0
        /*0828*/ 	.word	0x00000000
        /*082c*/ 	.word	0x00000000
        /*0830*/ 	.short	0x0101
        /*0832*/ 	.byte	0xff
	.zero		1


	//   ....[116]....
        /*0834*/ 	.word	0x00006430
        /*0838*/ 	.word	0x00000002
        /*083c*/ 	.word	0x00000110
        /*0840*/ 	.short	0x010a
        /*0842*/ 	.byte	0xff
	.zero		1


	//   ....[117]....
        /*0844*/ 	.word	0x000064a0
        /*0848*/ 	.word	0x00000064
        /*084c*/ 	.word	0x00000160
        /*0850*/ 	.short	0x010a
        /*0852*/ 	.byte	0xff
	.zero		1


	//   ....[118]....
        /*0854*/ 	.word	0x00006590
        /*0858*/ 	.word	0x00000002
        /*085c*/ 	.word	0x00000110
        /*0860*/ 	.short	0x010a
        /*0862*/ 	.byte	0xff
	.zero		1


	//   ....[119]....
        /*0864*/ 	.word	0x000066a0
        /*0868*/ 	.word	0x00000000
        /*086c*/ 	.word	0x00000000
        /*0870*/ 	.short	0x0101
        /*0872*/ 	.byte	0xff
	.zero		1


	//   ....[120]....
        /*0874*/ 	.word	0x00006720
        /*0878*/ 	.word	0x00000064
        /*087c*/ 	.word	0x00000160
        /*0880*/ 	.short	0x010a
        /*0882*/ 	.byte	0xff
	.zero		1


	//   ....[121]....
        /*0884*/ 	.word	0x00007270
        /*0888*/ 	.word	0x0000006d
        /*088c*/ 	.word	0x00000110
        /*0890*/ 	.short	0x010a
        /*0892*/ 	.byte	0xff
	.zero		1


	//   ....[122]....
        /*0894*/ 	.word	0x00007340
        /*0898*/ 	.word	0x0000006d
        /*089c*/ 	.word	0x00000110
        /*08a0*/ 	.short	0x010a
        /*08a2*/ 	.byte	0xff
	.zero		1


	//   ....[123]....
        /*08a4*/ 	.word	0x00007450
        /*08a8*/ 	.word	0x00000000
        /*08ac*/ 	.word	0x00000000
        /*08b0*/ 	.short	0x0101
        /*08b2*/ 	.byte	0xff
	.zero		1


	//   ....[124]....
        /*08b4*/ 	.word	0x000078e0
        /*08b8*/ 	.word	0x000000ff
        /*08bc*/ 	.word	0x00000000
        /*08c0*/ 	.short	0x0101
        /*08c2*/ 	.byte	0x04
	.zero		1


	//   ....[125]....
        /*08c4*/ 	.word	0x000080f0
        /*08c8*/ 	.word	0x00000000
        /*08cc*/ 	.word	0x000001b0
        /*08d0*/ 	.short	0x010a
        /*08d2*/ 	.byte	0xff
	.zero		1


	//   ....[126]....
        /*08d4*/ 	.word	0x00008150
        /*08d8*/ 	.word	0x00000000
        /*08dc*/ 	.word	0x00000088
        /*08e0*/ 	.short	0x010a
        /*08e2*/ 	.byte	0xff
	.zero		1


	//   ....[127]....
        /*08e4*/ 	.word	0x000081b0
        /*08e8*/ 	.word	0x00000000
        /*08ec*/ 	.word	0x00000088
        /*08f0*/ 	.short	0x010a
        /*08f2*/ 	.byte	0xff
	.zero		1


	//   ....[128]....
        /*08f4*/ 	.word	0x00008200
        /*08f8*/ 	.word	0x00000003
        /*08fc*/ 	.word	0x00000140
        /*0900*/ 	.short	0x010a
        /*0902*/ 	.byte	0xff
	.zero		1


	//   ....[129]....
        /*0904*/ 	.word	0x00008260
        /*0908*/ 	.word	0x00000000
        /*090c*/ 	.word	0x00000000
        /*0910*/ 	.short	0x010a
        /*0912*/ 	.byte	0xff
	.zero		1


	//   ....[130]....
        /*0914*/ 	.word	0x000082c0
        /*0918*/ 	.word	0x00000000
        /*091c*/ 	.word	0x00000000
        /*0920*/ 	.short	0x010a
        /*0922*/ 	.byte	0xff
	.zero		1


	//   ....[131]....
        /*0924*/ 	.word	0x00008320
        /*0928*/ 	.word	0x00000000
        /*092c*/ 	.word	0x00000000
        /*0930*/ 	.short	0x010a
        /*0932*/ 	.byte	0xff
	.zero		1


	//   ....[132]....
        /*0934*/ 	.word	0x00008380
        /*0938*/ 	.word	0x00000000
        /*093c*/ 	.word	0x00000000
        /*0940*/ 	.short	0x010a
        /*0942*/ 	.byte	0xff
	.zero		1


	//   ....[133]....
        /*0944*/ 	.word	0x000083e0
        /*0948*/ 	.word	0x00000000
        /*094c*/ 	.word	0x00000000
        /*0950*/ 	.short	0x010a
        /*0952*/ 	.byte	0xff
	.zero		1


	//   ....[134]....
        /*0954*/ 	.word	0x00008440
        /*0958*/ 	.word	0x00000000
        /*095c*/ 	.word	0x00000000
        /*0960*/ 	.short	0x010a
        /*0962*/ 	.byte	0xff
	.zero		1


	//   ....[135]....
        /*0964*/ 	.word	0x000084a0
        /*0968*/ 	.word	0x00000000
        /*096c*/ 	.word	0x00000000
        /*0970*/ 	.short	0x010a
        /*0972*/ 	.byte	0xff
	.zero		1


	//   ....[136]....
        /*0974*/ 	.word	0x00008500
        /*0978*/ 	.word	0x00000000
        /*097c*/ 	.word	0x00000000
        /*0980*/ 	.short	0x010a
        /*0982*/ 	.byte	0xff
	.zero		1


	//   ....[137]....
        /*0984*/ 	.word	0x00008560
        /*0988*/ 	.word	0x00000000
        /*098c*/ 	.word	0x00000000
        /*0990*/ 	.short	0x010a
        /*0992*/ 	.byte	0xff
	.zero		1


	//   ....[138]....
        /*0994*/ 	.word	0x000085c0
        /*0998*/ 	.word	0x00000000
        /*099c*/ 	.word	0x00000000
        /*09a0*/ 	.short	0x010a
        /*09a2*/ 	.byte	0xff
	.zero		1


	//   ....[139]....
        /*09a4*/ 	.word	0x00008620
        /*09a8*/ 	.word	0x00000000
        /*09ac*/ 	.word	0x00000000
        /*09b0*/ 	.short	0x010a
        /*09b2*/ 	.byte	0xff
	.zero		1


	//   ....[140]....
        /*09b4*/ 	.word	0x00008680
        /*09b8*/ 	.word	0x00000000
        /*09bc*/ 	.word	0x00000000
        /*09c0*/ 	.short	0x010a
        /*09c2*/ 	.byte	0xff
	.zero		1


	//   ....[141]....
        /*09c4*/ 	.word	0x000086e0
        /*09c8*/ 	.word	0x00000000
        /*09cc*/ 	.word	0x00000000
        /*09d0*/ 	.short	0x010a
        /*09d2*/ 	.byte	0xff
	.zero		1


	//   ....[142]....
        /*09d4*/ 	.word	0x00008740
        /*09d8*/ 	.word	0x00000000
        /*09dc*/ 	.word	0x00000000
        /*09e0*/ 	.short	0x010a
        /*09e2*/ 	.byte	0xff
	.zero		1


	//   ....[143]....
        /*09e4*/ 	.word	0x000087a0
        /*09e8*/ 	.word	0x00000000
        /*09ec*/ 	.word	0x00000000
        /*09f0*/ 	.short	0x010a
        /*09f2*/ 	.byte	0xff
	.zero		1


	//   ....[144]....
        /*09f4*/ 	.word	0x00008800
        /*09f8*/ 	.word	0x00000000
        /*09fc*/ 	.word	0x00000000
        /*0a00*/ 	.short	0x010a
        /*0a02*/ 	.byte	0xff
	.zero		1


	//   ....[145]....
        /*0a04*/ 	.word	0x00008850
        /*0a08*/ 	.word	0x00000002
        /*0a0c*/ 	.word	0x000001a0
        /*0a10*/ 	.short	0x010a
        /*0a12*/ 	.byte	0xff
	.zero		1


	//   ....[146]....
        /*0a14*/ 	.word	0x000088b0
        /*0a18*/ 	.word	0x00000002
        /*0a1c*/ 	.word	0x00000150
        /*0a20*/ 	.short	0x010a
        /*0a22*/ 	.byte	0xff
	.zero		1


	//   ....[147]....
        /*0a24*/ 	.word	0x00008900
        /*0a28*/ 	.word	0x00000002
        /*0a2c*/ 	.word	0x00000140
        /*0a30*/ 	.short	0x010a
        /*0a32*/ 	.byte	0xff
	.zero		1


	//   ....[148]....
        /*0a34*/ 	.word	0x00008960
        /*0a38*/ 	.word	0x00000000
        /*0a3c*/ 	.word	0x00000150
        /*0a40*/ 	.short	0x010a
        /*0a42*/ 	.byte	0xff
	.zero		1


	//   ....[149]....
        /*0a44*/ 	.word	0x000089b0
        /*0a48*/ 	.word	0x00000000
        /*0a4c*/ 	.word	0x00000140
        /*0a50*/ 	.short	0x010a
        /*0a52*/ 	.byte	0xff
	.zero		1


	//   ....[150]....
        /*0a54*/ 	.word	0x00008a10
        /*0a58*/ 	.word	0x00000003
        /*0a5c*/ 	.word	0x00000180
        /*0a60*/ 	.short	0x010a
        /*0a62*/ 	.byte	0xff
	.zero		1


	//   ....[151]....
        /*0a64*/ 	.word	0x00008a70
        /*0a68*/ 	.word	0x00000000
        /*0a6c*/ 	.word	0x00000000
        /*0a70*/ 	.short	0x010a
        /*0a72*/ 	.byte	0xff
	.zero		1


	//   ....[152]....
        /*0a74*/ 	.word	0x00008ad0
        /*0a78*/ 	.word	0x00000000
        /*0a7c*/ 	.word	0x00000000
        /*0a80*/ 	.short	0x010a
        /*0a82*/ 	.byte	0xff
	.zero		1


	//   ....[153]....
        /*0a84*/ 	.word	0x00008b30
        /*0a88*/ 	.word	0x00000000
        /*0a8c*/ 	.word	0x00000000
        /*0a90*/ 	.short	0x010a
        /*0a92*/ 	.byte	0xff
	.zero		1


	//   ....[154]....
        /*0a94*/ 	.word	0x00008b90
        /*0a98*/ 	.word	0x00000000
        /*0a9c*/ 	.word	0x00000000
        /*0aa0*/ 	.short	0x010a
        /*0aa2*/ 	.byte	0xff
	.zero		1


	//   ....[155]....
        /*0aa4*/ 	.word	0x00008bf0
        /*0aa8*/ 	.word	0x00000000
        /*0aac*/ 	.word	0x00000000
        /*0ab0*/ 	.short	0x010a
        /*0ab2*/ 	.byte	0xff
	.zero		1


	//   ....[156]....
        /*0ab4*/ 	.word	0x00008c40
        /*0ab8*/ 	.word	0x00000008
        /*0abc*/ 	.word	0x00000140
        /*0ac0*/ 	.short	0x010a
        /*0ac2*/ 	.byte	0xff
	.zero		1


	//   ....[157]....
        /*0ac4*/ 	.word	0x00008ca0
        /*0ac8*/ 	.word	0x00000000
        /*0acc*/ 	.word	0x00000138
        /*0ad0*/ 	.short	0x010a
        /*0ad2*/ 	.byte	0xff
	.zero		1


	//   ....[158]....
        /*0ad4*/ 	.word	0x00008d00
        /*0ad8*/ 	.word	0x00000005
        /*0adc*/ 	.word	0x00000120
        /*0ae0*/ 	.short	0x010a
        /*0ae2*/ 	.byte	0xff
	.zero		1


	//   ....[159]....
        /*0ae4*/ 	.word	0x00008d60
        /*0ae8*/ 	.word	0x00000005
        /*0aec*/ 	.word	0x00000128
        /*0af0*/ 	.short	0x010a
        /*0af2*/ 	.byte	0xff
	.zero		1


	//   ....[160]....
        /*0af4*/ 	.word	0x00008dc0
        /*0af8*/ 	.word	0x00000000
        /*0afc*/ 	.word	0x00000120
        /*0b00*/ 	.short	0x010a
        /*0b02*/ 	.byte	0xff
	.zero		1


	//   ....[161]....
        /*0b04*/ 	.word	0x00008e10
        /*0b08*/ 	.word	0x00000003
        /*0b0c*/ 	.word	0x00000140
        /*0b10*/ 	.short	0x010a
        /*0b12*/ 	.byte	0xff
	.zero		1


	//   ....[162]....
        /*0b14*/ 	.word	0x00008e60
        /*0b18*/ 	.word	0x00000002
        /*0b1c*/ 	.word	0x00000110
        /*0b20*/ 	.short	0x010a
        /*0b22*/ 	.byte	0xff
	.zero		1


	//   ....[163]....
        /*0b24*/ 	.word	0x00008eb0
        /*0b28*/ 	.word	0x00000064
        /*0b2c*/ 	.word	0x00000160
        /*0b30*/ 	.short	0x010a
        /*0b32*/ 	.byte	0xff
	.zero		1


	//   ....[164]....
        /*0b34*/ 	.word	0x00008f00
        /*0b38*/ 	.word	0x0000006d
        /*0b3c*/ 	.word	0x00000110
        /*0b40*/ 	.short	0x010a
        /*0b42*/ 	.byte	0xff
	.zero		1


	//----- nvinfo : EIATTR_NUM_MBARRIERS
	.align		4
.L_47:
        /*0b44*/ 	.byte	0x03, 0x38
        /*0b46*/ 	.short	0x0038


	//----- nvinfo : EIATTR_EXIT_INSTR_OFFSETS
	.align		4
        /*0b48*/ 	.byte	0x04, 0x1c
        /*0b4a*/ 	.short	(.L_49 - .L_48)


	//   ....[0]....
.L_48:
        /*0b4c*/ 	.word	0x000031a0


	//   ....[1]....
        /*0b50*/ 	.word	0x000036b0


	//   ....[2]....
        /*0b54*/ 	.word	0x00003710


	//   ....[3]....
        /*0b58*/ 	.word	0x000045b0


	//   ....[4]....
        /*0b5c*/ 	.word	0x00005470


	//   ....[5]....
        /*0b60*/ 	.word	0x000054b0


	//   ....[6]....
        /*0b64*/ 	.word	0x000080e0


	//----- nvinfo : EIATTR_MAX_THREADS
	.align		4
.L_49:
        /*0b68*/ 	.byte	0x04, 0x05
        /*0b6a*/ 	.short	(.L_51 - .L_50)
.L_50:
        /*0b6c*/ 	.word	0x00000100
        /*0b70*/ 	.word	0x00000001
        /*0b74*/ 	.word	0x00000001


	//----- nvinfo : EIATTR_CRS_STACK_SIZE
	.align		4
.L_51:
        /*0b78*/ 	.byte	0x04, 0x1e
        /*0b7a*/ 	.short	(.L_53 - .L_52)
.L_52:
        /*0b7c*/ 	.word	0x00000000


	//----- nvinfo : EIATTR_CBANK_PARAM_SIZE
	.align		4
.L_53:
        /*0b80*/ 	.byte	0x03, 0x19
        /*0b82*/ 	.short	0x0800


	//----- nvinfo : EIATTR_PARAM_CBANK
	.align		4
        /*0b84*/ 	.byte	0x04, 0x0a
        /*0b86*/ 	.short	(.L_55 - .L_54)
	.align		4
.L_54:
        /*0b88*/ 	.word	index@(.nv.constant0._ZN7cutlass13device_kernelINS_4gemm6kernel13GemmUniversalIN4cute5tupleIJiiiiEEENS1_10collective13CollectiveMmaINS1_35MainloopSm100TmaUmmaWarpSpecializedILi17ELi2ELi4ENS5_IJNS4_1CILi2EEENSA_ILi1EEESC_EEEEENS5_IJNSA_ILi64EEENSA_ILi128EEESF_EEENS_12float_e5m2_tENS5_IJlSC_lEEESI_SJ_NS4_8TiledMMAINS4_8MMA_AtomIJNS4_10MMA_TraitsINS4_19SM100_MMA_F8F6F4_SSEJSI_SI_fSF_SG_NS4_17integral_constantINS4_4UMMA5MajorELSQ_0EEESR_NSO_INSP_7ScaleInELSS_0EEEST_EEEEEENS4_6LayoutINS5_IJSC_SC_SC_EEENS5_IJNSA_ILi0EEESY_SY_EEEEENS5_IJNS4_10UnderscoreES11_S11_EEEEENS4_13SM90_TMA_LOADENS4_14ComposedLayoutINS4_7SwizzleILi2ELi4ELi3EEENS4_18smem_ptr_flag_bitsILi8EEENSW_INS5_IJNSA_ILi8EEESF_EEENS5_IJSF_SC_EEEEEEEvNS4_8identityENS4_23SM90_TMA_LOAD_MULTICASTES1E_vS1F_EENS_8epilogue10collective18CollectiveEpilogueINS1I_23Sm100TmaWarpSpecializedILi2ELi2ELi32ELb0ELb0EEEJSH_NS5_IJNSW_ISF_SC_EES1N_EEESI_SJ_SI_SJ_NS1I_6fusion15FusionCallbacksIS1M_NS1P_17LinearCombinationISI_fSI_fLNS_15FloatRoundStyleE2EEESH_S1O_JEEENS4_5SM1004TMEM4LOAD26SM100_TMEM_LOAD_16dp32b32xES14_S1E_NS4_39AutoVectorizingCopyWithAssumedAlignmentILi128EEENS4_14SM90_TMA_STOREES1E_S20_S20_EEEvvEEEEvNT_6ParamsE)
        /*0b8c*/ 	.short	0x0380
        /*0b8e*/ 	.short	0x0800


	//----- nvinfo : EIATTR_SW_WAR
	.align		4
.L_55:
        /*0b90*/ 	.byte	0x04, 0x36
        /*0b92*/ 	.short	(.L_57 - .L_56)
.L_56:
        /*0b94*/ 	.word	0x00000008
.L_57:


//--------------------- .nv.callgraph             --------------------------
	.section	.nv.callgraph,"",@"SHT_CUDA_CALLGRAPH"
	.align	4
	.sectionentsize	8
	.align		4
        /*0000*/ 	.word	0x00000000
	.align		4
        /*0004*/ 	.word	0xffffffff
	.align		4
        /*0008*/ 	.word	index@(_ZN7cutlass13device_kernelINS_4gemm6kernel13GemmUniversalIN4cute5tupleIJiiiiEEENS1_10collective13CollectiveMmaINS1_35MainloopSm100TmaUmmaWarpSpecializedILi17ELi2ELi4ENS5_IJNS4_1CILi2EEENSA_ILi1EEESC_EEEEENS5_IJNSA_ILi64EEENSA_ILi128EEESF_EEENS_12float_e5m2_tENS5_IJlSC_lEEESI_SJ_NS4_8TiledMMAINS4_8MMA_AtomIJNS4_10MMA_TraitsINS4_19SM100_MMA_F8F6F4_SSEJSI_SI_fSF_SG_NS4_17integral_constantINS4_4UMMA5MajorELSQ_0EEESR_NSO_INSP_7ScaleInELSS_0EEEST_EEEEEENS4_6LayoutINS5_IJSC_SC_SC_EEENS5_IJNSA_ILi0EEESY_SY_EEEEENS5_IJNS4_10UnderscoreES11_S11_EEEEENS4_13SM90_TMA_LOADENS4_14ComposedLayoutINS4_7SwizzleILi2ELi4ELi3EEENS4_18smem_ptr_flag_bitsILi8EEENSW_INS5_IJNSA_ILi8EEESF_EEENS5_IJSF_SC_EEEEEEEvNS4_8identityENS4_23SM90_TMA_LOAD_MULTICASTES1E_vS1F_EENS_8epilogue10collective18CollectiveEpilogueINS1I_23Sm100TmaWarpSpecializedILi2ELi2ELi32ELb0ELb0EEEJSH_NS5_IJNSW_ISF_SC_EES1N_EEESI_SJ_SI_SJ_NS1I_6fusion15FusionCallbacksIS1M_NS1P_17LinearCombinationISI_fSI_fLNS_15FloatRoundStyleE2EEESH_S1O_JEEENS4_5SM1004TMEM4LOAD26SM100_TMEM_LOAD_16dp32b32xES14_S1E_NS4_39AutoVectorizingCopyWithAssumedAlignmentILi128EEENS4_14SM90_TMA_STOREES1E_S20_S20_EEEvvEEEEvNT_6ParamsE)
	.align		4
        /*000c*/ 	.word	index@(__assertfail)
	.align		4
        /*0010*/ 	.word	0x00000000
	.align		4
        /*0014*/ 	.word	0xfffffffe
	.align		4
        /*0018*/ 	.word	0x00000000
	.align		4
        /*001c*/ 	.word	0xfffffffd
	.align		4
        /*0020*/ 	.word	0x00000000
	.align		4
        /*0024*/ 	.word	0xfffffffc


//--------------------- .nv.constant4             --------------------------
	.section	.nv.constant4,"a",@progbits
	.align	8
	.align		8
.nv.constant4:
        /*0000*/ 	.dword	__assertfail
	.align		8
        /*0008*/ 	.dword	__unnamed_1
	.align		8
        /*0010*/ 	.dword	__unnamed_2
	.align		8
        /*0018*/ 	.dword	_ZN40_INTERNAL_a214ad48_4_k_cu_8873b81c_298524cuda3std3__45__cpo5beginE
	.align		8
        /*0020*/ 	.dword	_ZN40_INTERNAL_a214ad48_4_k_cu_8873b81c_298524cuda3std3__45__cpo3endE
	.align		8
        /*0028*/ 	.dword	_ZN40_INTERNAL_a214ad48_4_k_cu_8873b81c_298524cuda3std3__45__cpo6cbeginE
	.align		8
        /*0030*/ 	.dword	_ZN40_INTERNAL_a214ad48_4_k_cu_8873b81c_298524cuda3std3__45__cpo4cendE
	.align		8
        /*0038*/ 	.dword	_ZN40_INTERNAL_a214ad48_4_k_cu_8873b81c_298524cuda3std3__442_GLOBAL__N__a214ad48_4_k_cu_8873b81c_298526ignoreE
	.align		8
        /*0040*/ 	.dword	_ZN40_INTERNAL_a214ad48_4_k_cu_8873b81c_298524cuda3std3__419piecewise_constructE
	.align		8
        /*0048*/ 	.dword	_ZN40_INTERNAL_a214ad48_4_k_cu_8873b81c_298524cuda3std3__48in_placeE
	.align		8
        /*0050*/ 	.dword	_ZN40_INTERNAL_a214ad48_4_k_cu_8873b81c_298524cuda3std6ranges3__45__cpo4swapE
	.align		8
        /*0058*/ 	.dword	_ZN40_INTERNAL_a214ad48_4_k_cu_8873b81c_298524cuda3std6ranges3__45__cpo9iter_moveE
	.align		8
        /*0060*/ 	.dword	_ZN40_INTERNAL_a214ad48_4_k_cu_8873b81c_298524cute7productE
	.align		8
        /*0068*/ 	.dword	_ZN40_INTERNAL_a214ad48_4_k_cu_8873b81c_298524cute1_E
	.align		8
        /*0070*/ 	.dword	$str$25
	.align		8
        /*0078*/ 	.dword	$str$26
	.align		8
        /*0080*/ 	.dword	$str$27
	.align		8
        /*0088*/ 	.dword	$str$28


//--------------------- .text._ZN7cutlass13device_kernelINS_4gemm6kernel13GemmUniversalIN4cute5tupleIJiiiiEEENS1_10collective13CollectiveMmaINS1_35MainloopSm100TmaUmmaWarpSpecializedILi17ELi2ELi4ENS5_IJNS4_1CILi2EEENSA_ILi1EEESC_EEEEENS5_IJNSA_ILi64EEENSA_ILi128EEESF_EEENS_12float_e5m2_tENS5_IJlSC_lEEESI_SJ_NS4_8TiledMMAINS4_8MMA_AtomIJNS4_10MMA_TraitsINS4_19SM100_MMA_F8F6F4_SSEJSI_SI_fSF_SG_NS4_17integral_constantINS4_4UMMA5MajorELSQ_0EEESR_NSO_INSP_7ScaleInELSS_0EEEST_EEEEEENS4_6LayoutINS5_IJSC_SC_SC_EEENS5_IJNSA_ILi0EEESY_SY_EEEEENS5_IJNS4_10UnderscoreES11_S11_EEEEENS4_13SM90_TMA_LOADENS4_14ComposedLayoutINS4_7SwizzleILi2ELi4ELi3EEENS4_18smem_ptr_flag_bitsILi8EEENSW_INS5_IJNSA_ILi8EEESF_EEENS5_IJSF_SC_EEEEEEEvNS4_8identityENS4_23SM90_TMA_LOAD_MULTICASTES1E_vS1F_EENS_8epilogue10collective18CollectiveEpilogueINS1I_23Sm100TmaWarpSpecializedILi2ELi2ELi32ELb0ELb0EEEJSH_NS5_IJNSW_ISF_SC_EES1N_EEESI_SJ_SI_SJ_NS1I_6fusion15FusionCallbacksIS1M_NS1P_17LinearCombinationISI_fSI_fLNS_15FloatRoundStyleE2EEESH_S1O_JEEENS4_5SM1004TMEM4LOAD26SM100_TMEM_LOAD_16dp32b32xES14_S1E_NS4_39AutoVectorizingCopyWithAssumedAlignmentILi128EEENS4_14SM90_TMA_STOREES1E_S20_S20_EEEvvEEEEvNT_6ParamsE --------------------------
	.section	.text._ZN7cutlass13device_kernelINS_4gemm6kernel13GemmUniversalIN4cute5tupleIJiiiiEEENS1_10collective13CollectiveMmaINS1_35MainloopSm100TmaUmmaWarpSpecializedILi17ELi2ELi4ENS5_IJNS4_1CILi2EEENSA_ILi1EEESC_EEEEENS5_IJNSA_ILi64EEENSA_ILi128EEESF_EEENS_12float_e5m2_tENS5_IJlSC_lEEESI_SJ_NS4_8TiledMMAINS4_8MMA_AtomIJNS4_10MMA_TraitsINS4_19SM100_MMA_F8F6F4_SSEJSI_SI_fSF_SG_NS4_17integral_constantINS4_4UMMA5MajorELSQ_0EEESR_NSO_INSP_7ScaleInELSS_0EEEST_EEEEEENS4_6LayoutINS5_IJSC_SC_SC_EEENS5_IJNSA_ILi0EEESY_SY_EEEEENS5_IJNS4_10UnderscoreES11_S11_EEEEENS4_13SM90_TMA_LOADENS4_14ComposedLayoutINS4_7SwizzleILi2ELi4ELi3EEENS4_18smem_ptr_flag_bitsILi8EEENSW_INS5_IJNSA_ILi8EEESF_EEENS5_IJSF_SC_EEEEEEEvNS4_8identityENS4_23SM90_TMA_LOAD_MULTICASTES1E_vS1F_EENS_8epilogue10collective18CollectiveEpilogueINS1I_23Sm100TmaWarpSpecializedILi2ELi2ELi32ELb0ELb0EEEJSH_NS5_IJNSW_ISF_SC_EES1N_EEESI_SJ_SI_SJ_NS1I_6fusion15FusionCallbacksIS1M_NS1P_17LinearCombinationISI_fSI_fLNS_15FloatRoundStyleE2EEESH_S1O_JEEENS4_5SM1004TMEM4LOAD26SM100_TMEM_LOAD_16dp32b32xES14_S1E_NS4_39AutoVectorizingCopyWithAssumedAlignmentILi128EEENS4_14SM90_TMA_STOREES1E_S20_S20_EEEvvEEEEvNT_6ParamsE,"ax",@progbits
	.align	128
.text._ZN7cutlass13device_kernelINS_4gemm6kernel13GemmUniversalIN4cute5tupleIJiiiiEEENS1_10collective13CollectiveMmaINS1_35MainloopSm100TmaUmmaWarpSpecializedILi17ELi2ELi4ENS5_IJNS4_1CILi2EEENSA_ILi1EEESC_EEEEENS5_IJNSA_ILi64EEENSA_ILi128EEESF_EEENS_12float_e5m2_tENS5_IJlSC_lEEESI_SJ_NS4_8TiledMMAINS4_8MMA_AtomIJNS4_10MMA_TraitsINS4_19SM100_MMA_F8F6F4_SSEJSI_SI_fSF_SG_NS4_17integral_constantINS4_4UMMA5MajorELSQ_0EEESR_NSO_INSP_7ScaleInELSS_0EEEST_EEEEEENS4_6LayoutINS5_IJSC_SC_SC_EEENS5_IJNSA_ILi0EEESY_SY_EEEEENS5_IJNS4_10UnderscoreES11_S11_EEEEENS4_13SM90_TMA_LOADENS4_14ComposedLayoutINS4_7SwizzleILi2ELi4ELi3EEENS4_18smem_ptr_flag_bitsILi8EEENSW_INS5_IJNSA_ILi8EEESF_EEENS5_IJSF_SC_EEEEEEEvNS4_8identityENS4_23SM90_TMA_LOAD_MULTICASTES1E_vS1F_EENS_8epilogue10collective18CollectiveEpilogueINS1I_23Sm100TmaWarpSpecializedILi2ELi2ELi32ELb0ELb0EEEJSH_NS5_IJNSW_ISF_SC_EES1N_EEESI_SJ_SI_SJ_NS1I_6fusion15FusionCallbacksIS1M_NS1P_17LinearCombinationISI_fSI_fLNS_15FloatRoundStyleE2EEESH_S1O_JEEENS4_5SM1004TMEM4LOAD26SM100_TMEM_LOAD_16dp32b32xES14_S1E_NS4_39AutoVectorizingCopyWithAssumedAlignmentILi128EEENS4_14SM90_TMA_STOREES1E_S20_S20_EEEvvEEEEvNT_6ParamsE:
        .type           _ZN7cutlass13device_kernelINS_4gemm6kernel13GemmUniversalIN4cute5tupleIJiiiiEEENS1_10collective13CollectiveMmaINS1_35MainloopSm100TmaUmmaWarpSpecializedILi17ELi2ELi4ENS5_IJNS4_1CILi2EEENSA_ILi1EEESC_EEEEENS5_IJNSA_ILi64EEENSA_ILi128EEESF_EEENS_12float_e5m2_tENS5_IJlSC_lEEESI_SJ_NS4_8TiledMMAINS4_8MMA_AtomIJNS4_10MMA_TraitsINS4_19SM100_MMA_F8F6F4_SSEJSI_SI_fSF_SG_NS4_17integral_constantINS4_4UMMA5MajorELSQ_0EEESR_NSO_INSP_7ScaleInELSS_0EEEST_EEEEEENS4_6LayoutINS5_IJSC_SC_SC_EEENS5_IJNSA_ILi0EEESY_SY_EEEEENS5_IJNS4_10UnderscoreES11_S11_EEEEENS4_13SM90_TMA_LOADENS4_14ComposedLayoutINS4_7SwizzleILi2ELi4ELi3EEENS4_18smem_ptr_flag_bitsILi8EEENSW_INS5_IJNSA_ILi8EEESF_EEENS5_IJSF_SC_EEEEEEEvNS4_8identityENS4_23SM90_TMA_LOAD_MULTICASTES1E_vS1F_EENS_8epilogue10collective18CollectiveEpilogueINS1I_23Sm100TmaWarpSpecializedILi2ELi2ELi32ELb0ELb0EEEJSH_NS5_IJNSW_ISF_SC_EES1N_EEESI_SJ_SI_SJ_NS1I_6fusion15FusionCallbacksIS1M_NS1P_17LinearCombinationISI_fSI_fLNS_15FloatRoundStyleE2EEESH_S1O_JEEENS4_5SM1004TMEM4LOAD26SM100_TMEM_LOAD_16dp32b32xES14_S1E_NS4_39AutoVectorizingCopyWithAssumedAlignmentILi128EEENS4_14SM90_TMA_STOREES1E_S20_S20_EEEvvEEEEvNT_6ParamsE,@function
        .size           _ZN7cutlass13device_kernelINS_4gemm6kernel13GemmUniversalIN4cute5tupleIJiiiiEEENS1_10collective13CollectiveMmaINS1_35MainloopSm100TmaUmmaWarpSpecializedILi17ELi2ELi4ENS5_IJNS4_1CILi2EEENSA_ILi1EEESC_EEEEENS5_IJNSA_ILi64EEENSA_ILi128EEESF_EEENS_12float_e5m2_tENS5_IJlSC_lEEESI_SJ_NS4_8TiledMMAINS4_8MMA_AtomIJNS4_10MMA_TraitsINS4_19SM100_MMA_F8F6F4_SSEJSI_SI_fSF_SG_NS4_17integral_constantINS4_4UMMA5MajorELSQ_0EEESR_NSO_INSP_7ScaleInELSS_0EEEST_EEEEEENS4_6LayoutINS5_IJSC_SC_SC_EEENS5_IJNSA_ILi0EEESY_SY_EEEEENS5_IJNS4_10UnderscoreES11_S11_EEEEENS4_13SM90_TMA_LOADENS4_14ComposedLayoutINS4_7SwizzleILi2ELi4ELi3EEENS4_18smem_ptr_flag_bitsILi8EEENSW_INS5_IJNSA_ILi8EEESF_EEENS5_IJSF_SC_EEEEEEEvNS4_8identityENS4_23SM90_TMA_LOAD_MULTICASTES1E_vS1F_EENS_8epilogue10collective18CollectiveEpilogueINS1I_23Sm100TmaWarpSpecializedILi2ELi2ELi32ELb0ELb0EEEJSH_NS5_IJNSW_ISF_SC_EES1N_EEESI_SJ_SI_SJ_NS1I_6fusion15FusionCallbacksIS1M_NS1P_17LinearCombinationISI_fSI_fLNS_15FloatRoundStyleE2EEESH_S1O_JEEENS4_5SM1004TMEM4LOAD26SM100_TMEM_LOAD_16dp32b32xES14_S1E_NS4_39AutoVectorizingCopyWithAssumedAlignmentILi128EEENS4_14SM90_TMA_STOREES1E_S20_S20_EEEvvEEEEvNT_6ParamsE,(.L_x_189 - _ZN7cutlass13device_kernelINS_4gemm6kernel13GemmUniversalIN4cute5tupleIJiiiiEEENS1_10collective13CollectiveMmaINS1_35MainloopSm100TmaUmmaWarpSpecializedILi17ELi2ELi4ENS5_IJNS4_1CILi2EEENSA_ILi1EEESC_EEEEENS5_IJNSA_ILi64EEENSA_ILi128EEESF_EEENS_12float_e5m2_tENS5_IJlSC_lEEESI_SJ_NS4_8TiledMMAINS4_8MMA_AtomIJNS4_10MMA_TraitsINS4_19SM100_MMA_F8F6F4_SSEJSI_SI_fSF_SG_NS4_17integral_constantINS4_4UMMA5MajorELSQ_0EEESR_NSO_INSP_7ScaleInELSS_0EEEST_EEEEEENS4_6LayoutINS5_IJSC_SC_SC_EEENS5_IJNSA_ILi0EEESY_SY_EEEEENS5_IJNS4_10UnderscoreES11_S11_EEEEENS4_13SM90_TMA_LOADENS4_14ComposedLayoutINS4_7SwizzleILi2ELi4ELi3EEENS4_18smem_ptr_flag_bitsILi8EEENSW_INS5_IJNSA_ILi8EEESF_EEENS5_IJSF_SC_EEEEEEEvNS4_8identityENS4_23SM90_TMA_LOAD_MULTICASTES1E_vS1F_EENS_8epilogue10collective18CollectiveEpilogueINS1I_23Sm100TmaWarpSpecializedILi2ELi2ELi32ELb0ELb0EEEJSH_NS5_IJNSW_ISF_SC_EES1N_EEESI_SJ_SI_SJ_NS1I_6fusion15FusionCallbacksIS1M_NS1P_17LinearCombinationISI_fSI_fLNS_15FloatRoundStyleE2EEESH_S1O_JEEENS4_5SM1004TMEM4LOAD26SM100_TMEM_LOAD_16dp32b32xES14_S1E_NS4_39AutoVectorizingCopyWithAssumedAlignmentILi128EEENS4_14SM90_TMA_STOREES1E_S20_S20_EEEvvEEEEvNT_6ParamsE)
        .other          _ZN7cutlass13device_kernelINS_4gemm6kernel13GemmUniversalIN4cute5tupleIJiiiiEEENS1_10collective13CollectiveMmaINS1_35MainloopSm100TmaUmmaWarpSpecializedILi17ELi2ELi4ENS5_IJNS4_1CILi2EEENSA_ILi1EEESC_EEEEENS5_IJNSA_ILi64EEENSA_ILi128EEESF_EEENS_12float_e5m2_tENS5_IJlSC_lEEESI_SJ_NS4_8TiledMMAINS4_8MMA_AtomIJNS4_10MMA_TraitsINS4_19SM100_MMA_F8F6F4_SSEJSI_SI_fSF_SG_NS4_17integral_constantINS4_4UMMA5MajorELSQ_0EEESR_NSO_INSP_7ScaleInELSS_0EEEST_EEEEEENS4_6LayoutINS5_IJSC_SC_SC_EEENS5_IJNSA_ILi0EEESY_SY_EEEEENS5_IJNS4_10UnderscoreES11_S11_EEEEENS4_13SM90_TMA_LOADENS4_14ComposedLayoutINS4_7SwizzleILi2ELi4ELi3EEENS4_18smem_ptr_flag_bitsILi8EEENSW_INS5_IJNSA_ILi8EEESF_EEENS5_IJSF_SC_EEEEEEEvNS4_8identityENS4_23SM90_TMA_LOAD_MULTICASTES1E_vS1F_EENS_8epilogue10collective18CollectiveEpilogueINS1I_23Sm100TmaWarpSpecializedILi2ELi2ELi32ELb0ELb0EEEJSH_NS5_IJNSW_ISF_SC_EES1N_EEESI_SJ_SI_SJ_NS1I_6fusion15FusionCallbacksIS1M_NS1P_17LinearCombinationISI_fSI_fLNS_15FloatRoundStyleE2EEESH_S1O_JEEENS4_5SM1004TMEM4LOAD26SM100_TMEM_LOAD_16dp32b32xES14_S1E_NS4_39AutoVectorizingCopyWithAssumedAlignmentILi128EEENS4_14SM90_TMA_STOREES1E_S20_S20_EEEvvEEEEvNT_6ParamsE,@"STO_CUDA_ENTRY STV_DEFAULT"
_ZN7cutlass13device_kernelINS_4gemm6kernel13GemmUniversalIN4cute5tupleIJiiiiEEENS1_10collective13CollectiveMmaINS1_35MainloopSm100TmaUmmaWarpSpecializedILi17ELi2ELi4ENS5_IJNS4_1CILi2EEENSA_ILi1EEESC_EEEEENS5_IJNSA_ILi64EEENSA_ILi128EEESF_EEENS_12float_e5m2_tENS5_IJlSC_lEEESI_SJ_NS4_8TiledMMAINS4_8MMA_AtomIJNS4_10MMA_TraitsINS4_19SM100_MMA_F8F6F4_SSEJSI_SI_fSF_SG_NS4_17integral_constantINS4_4UMMA5MajorELSQ_0EEESR_NSO_INSP_7ScaleInELSS_0EEEST_EEEEEENS4_6LayoutINS5_IJSC_SC_SC_EEENS5_IJNSA_ILi0EEESY_SY_EEEEENS5_IJNS4_10UnderscoreES11_S11_EEEEENS4_13SM90_TMA_LOADENS4_14ComposedLayoutINS4_7SwizzleILi2ELi4ELi3EEENS4_18smem_ptr_flag_bitsILi8EEENSW_INS5_IJNSA_ILi8EEESF_EEENS5_IJSF_SC_EEEEEEEvNS4_8identityENS4_23SM90_TMA_LOAD_MULTICASTES1E_vS1F_EENS_8epilogue10collective18CollectiveEpilogueINS1I_23Sm100TmaWarpSpecializedILi2ELi2ELi32ELb0ELb0EEEJSH_NS5_IJNSW_ISF_SC_EES1N_EEESI_SJ_SI_SJ_NS1I_6fusion15FusionCallbacksIS1M_NS1P_17LinearCombinationISI_fSI_fLNS_15FloatRoundStyleE2EEESH_S1O_JEEENS4_5SM1004TMEM4LOAD26SM100_TMEM_LOAD_16dp32b32xES14_S1E_NS4_39AutoVectorizingCopyWithAssumedAlignmentILi128EEENS4_14SM90_TMA_STOREES1E_S20_S20_EEEvvEEEEvNT_6ParamsE:
[----:B------:R-:W1:Y:S01]  /*0000*/  LDC R1, c[0x0][0x37c] ;  /* 0x0000df00ff017b82 */ /* 0x000e620000000800 */
[----:B------:R-:W2:Y:S01]  /*0010*/  S2R R93, SR_TID.X ;  /* 0x00000000005d7919 */ /* 0x000ea20000002100 */
[----:B------:R-:W3:Y:S01]  /*0020*/  LDCU.64 UR8, c[0x0][0x890] ;  /* 0x00011200ff0877ac */ /* 0x000ee20008000a00 */
[----:B------:R-:W-:Y:S02]  /*0030*/  PRMT R84, RZ, 0x7610, R84 ;  /* 0x00007610ff547816 */ /* 0x000fe40000000054 */
[----:B------:R-:W-:Y:S01]  /*0040*/  ELECT P3, URZ, PT ;  /* 0x0000000000ff782f */ /* 0x000fe20003860000 */
[----:B---3--:R-:W-:-:S04]  /*0050*/  UISETP.NE.U32.AND UP0, UPT, UR8, URZ, UPT ;  /* 0x000000ff0800728c */ /* 0x008fc8000bf05070 */
[----:B------:R-:W-:Y:S01]  /*0060*/  UISETP.NE.AND.EX UP0, UPT, UR9, URZ, UPT, UP0 ;  /* 0x000000ff0900728c */ /* 0x000fe2000bf05300 */
[----:B--2---:R-:W-:-:S05]  /*0070*/  SHF.R.U32.HI R85, RZ, 0x5, R93 ;  /* 0x00000005ff557819 */ /* 0x004fca000001165d */
[----:B------:R-:W2:Y:S02]  /*0080*/  SHFL.IDX PT, R0, R85, RZ, 0x1f ;  /* 0x00001fff55007589 */ /* 0x000ea400000e0000 */
[----:B--2---:R-:W-:Y:S01]  /*0090*/  R2UR UR18, R0 ;  /* 0x00000000001272ca */ /* 0x004fe200000e0000 */
[----:B-1----:R-:W-:-:S14]  /*00a0*/  BRA.U UP0, `(.L_x_0) ;  /* 0x0000000100307547 */ /* 0x002fdc000b800000 */
[----:B------:R-:W1:Y:S02]  /*00b0*/  LDCU.64 UR4, c[0x0][0x888] ;  /* 0x00011100ff0477ac */ /* 0x000e640008000a00 */
[----:B-1----:R-:W-:-:S04]  /*00c0*/  UISETP.NE.U32.AND UP0, UPT, UR4, URZ, UPT ;  /* 0x000000ff0400728c */ /* 0x002fc8000bf05070 */
[----:B------:R-:W-:-:S09]  /*00d0*/  UISETP.NE.AND.EX UP0, UPT, UR5, URZ, UPT, UP0 ;  /* 0x000000ff0500728c */ /* 0x000fd2000bf05300 */
[----:B------:R-:W-:Y:S05]  /*00e0*/  BRA.U !UP0, `(.L_x_1) ;  /* 0x0000000108147547 */ /* 0x000fea000b800000 */
[----:B------:R-:W1:Y:S01]  /*00f0*/  LDC.64 R2, c[0x0][0x888] ;  /* 0x00022200ff027b82 */ /* 0x000e620000000a00 */
[----:B------:R-:W1:Y:S02]  /*0100*/  LDCU.64 UR4, c[0x0][0x358] ;  /* 0x00006b00ff0477ac */ /* 0x000e640008000a00 */
[----:B-1----:R1:W5:Y:S01]  /*0110*/  LDG.E R41, desc[UR4][R2.64] ;  /* 0x0000000402297981 */ /* 0x002362000c1e1900 */
[----:B------:R-:W-:Y:S01]  /*0120*/  HFMA2 R84, -RZ, RZ, 0, 5.9604644775390625e-08 ;  /* 0x00000001ff547431 */ /* 0x000fe200000001ff */
[----:B------:R-:W-:Y:S05]  /*0130*/  BRA `(.L_x_0) ;  /* 0x00000000000c7947 */ /* 0x000fea0003800000 */
.L_x_1:
[----:B------:R-:W1:Y:S01]  /*0140*/  LDCU UR4, c[0x0][0x880] ;  /* 0x00011000ff0477ac */ /* 0x000e620008000800 */
[----:B------:R-:W-:Y:S01]  /*0150*/  HFMA2 R84, -RZ, RZ, 0, 5.9604644775390625e-08 ;  /* 0x00000001ff547431 */ /* 0x000fe200000001ff */
[----:B-1----:R-:W-:-:S07]  /*0160*/  MOV R41, UR4 ;  /* 0x0000000400297c02 */ /* 0x002fce0008000f00 */
.L_x_0:
[----:B------:R-:W2:Y:S02]  /*0170*/  LDCU.64 UR4, c[0x0][0x8b0] ;  /* 0x00011600ff0477ac */ /* 0x000ea40008000a00 */
[----:B--2---:R-:W-:-:S04]  /*0180*/  UISETP.NE.U32.AND UP0, UPT, UR4, URZ, UPT ;  /* 0x000000ff0400728c */ /* 0x004fc8000bf05070 */
[----:B------:R-:W-:-:S09]  /*0190*/  UISETP.NE.AND.EX UP0, UPT, UR5, URZ, UPT, UP0 ;  /* 0x000000ff0500728c */ /* 0x000fd2000bf05300 */
[----:B------:R-:W-:Y:S05]  /*01a0*/  BRA.U UP0, `(.L_x_2) ;  /* 0x0000000100287547 */ /* 0x000fea000b800000 */
[----:B------:R-:W2:Y:S02]  /*01b0*/  LDCU.64 UR4, c[0x0][0x8a8] ;  /* 0x00011500ff0477ac */ /* 0x000ea40008000a00 */
[----:B--2---:R-:W-:-:S04]  /*01c0*/  UISETP.NE.U32.AND UP0, UPT, UR4, URZ, UPT ;  /* 0x000000ff0400728c */ /* 0x004fc8000bf05070 */
[----:B------:R-:W-:-:S09]  /*01d0*/  UISETP.NE.AND.EX UP0, UPT, UR5, URZ, UPT, UP0 ;  /* 0x000000ff0500728c */ /* 0x000fd2000bf05300 */
[----:B------:R-:W-:Y:S05]  /*01e0*/  BRA.U !UP0, `(.L_x_3) ;  /* 0x0000000108107547 */ /* 0x000fea000b800000 */
[----:B------:R-:W2:Y:S01]  /*01f0*/  LDC.64 R38, c[0x0][0x8a8] ;  /* 0x00022a00ff267b82 */ /* 0x000ea20000000a00 */
[----:B------:R-:W2:Y:S02]  /*0200*/  LDCU.64 UR4, c[0x0][0x358] ;  /* 0x00006b00ff0477ac */ /* 0x000ea40008000a00 */
[----:B--2---:R2:W5:Y:S01]  /*0210*/  LDG.E R38, desc[UR4][R38.64] ;  /* 0x0000000426267981 */ /* 0x004562000c1e1900 */
[----:B------:R-:W-:Y:S05]  /*0220*/  BRA `(.L_x_2) ;  /* 0x0000000000087947 */ /* 0x000fea0003800000 */
.L_x_3:
[----:B------:R-:W2:Y:S02]  /*0230*/  LDCU UR4, c[0x0][0x8a0] ;  /* 0x00011400ff0477ac */ /* 0x000ea40008000800 */
[----:B--2---:R-:W-:Y:S02]  /*0240*/  MOV R38, UR4 ;  /* 0x0000000400267c02 */ /* 0x004fe40008000f00 */
.L_x_2:
[----:B------:R-:W-:Y:S01]  /*0250*/  IMAD.U32 R0, RZ, RZ, UR18 ;  /* 0x00000012ff007e24 */ /* 0x000fe2000f8e00ff */
[----:B------:R-:W-:Y:S04]  /*0260*/  BSSY.RECONVERGENT B0, `(.L_x_4) ;  /* 0x000000c000007945 */ /* 0x000fe80003800200 */
[C---:B------:R-:W-:Y:S02]  /*0270*/  ISETP.NE.OR P1, PT, R0.reuse, 0x1, !P3 ;  /* 0x000000010000780c */ /* 0x040fe40005f25670 */
[----:B------:R-:W-:-:S11]  /*0280*/  ISETP.NE.OR P0, PT, R0, 0x3, !P3 ;  /* 0x000000030000780c */ /* 0x000fd60005f05670 */
[----:B------:R-:W-:Y:S05]  /*0290*/  @P1 BRA `(.L_x_5) ;  /* 0x0000000000201947 */ /* 0x000fea0003800000 */
[----:B------:R-:W3:Y:S02]  /*02a0*/  LDCU.64 UR4, c[0x0][0x348] ;  /* 0x00006900ff0477ac */ /* 0x000ee40008000a00 */
[----:B---3--:R-:W-:Y:S02]  /*02b0*/  UIADD3 UR6, UP1, UPT, UR4, 0x80, URZ ;  /* 0x0000008004067890 */ /* 0x008fe4000ff3e0ff */
[----:B------:R-:W-:Y:S02]  /*02c0*/  UIADD3 UR4, UP0, UPT, UR4, 0x180, URZ ;  /* 0x0000018004047890 */ /* 0x000fe4000ff1e0ff */
[----:B------:R-:W-:Y:S02]  /*02d0*/  UIADD3.X UR7, UPT, UPT, URZ, UR5, URZ, UP1, !UPT ;  /* 0x00000005ff077290 */ /* 0x000fe40008ffe4ff */
[----:B------:R-:W-:-:S07]  /*02e0*/  UIADD3.X UR5, UPT, UPT, URZ, UR5, URZ, UP0, !UPT ;  /* 0x00000005ff057290 */ /* 0x000fce00087fe4ff */
[----:B------:R3:W-:Y:S02]  /*02f0*/  UTMACCTL.PF [UR6] ;  /* 0x00000000060079b9 */ /* 0x0007e40008040000 */
[----:B------:R3:W-:Y:S02]  /*0300*/  UTMACCTL.PF [UR4] ;  /* 0x00000000040079b9 */ /* 0x0007e40008040000 */
[----:B---3--:R-:W-:Y:S01]  /*0310*/  NOP ;  /* 0x0000000000007918 */ /* 0x008fe20000000000 */
.L_x_5:
[----:B------:R-:W-:Y:S05]  /*0320*/  BSYNC.RECONVERGENT B0 ;  /* 0x0000000000007941 */ /* 0x000fea0003800200 */
.L_x_4:
[----:B------:R-:W-:Y:S04]  /*0330*/  BSSY.RECONVERGENT B0, `(.L_x_6) ;  /* 0x000000a000007945 */ /* 0x000fe80003800200 */
        /* <DEDUP_REMOVED lines=9> */
.L_x_7:
[----:B------:R-:W-:Y:S05]  /*03d0*/  BSYNC.RECONVERGENT B0 ;  /* 0x0000000000007941 */ /* 0x000fea0003800200 */
.L_x_6:
[----:B------:R-:W3:Y:S01]  /*03e0*/  LDCU.64 UR4, c[0x0][0x888] ;  /* 0x00011100ff0477ac */ /* 0x000ee20008000a00 */
[----:B------:R-:W-:Y:S02]  /*03f0*/  UISETP.EQ.U32.AND UP2, UPT, UR8, URZ, UPT ;  /* 0x000000ff0800728c */ /* 0x000fe4000bf42070 */
[----:B------:R-:W-:Y:S02]  /*0400*/  UPLOP3.LUT UP3, UPT, UPT, UPT, UPT, 0x80, 0x8 ;  /* 0x000000000008789c */ /* 0x000fe40003f6f070 */
[----:B---3--:R-:W-:-:S04]  /*0410*/  UISETP.NE.U32.AND UP0, UPT, UR4, URZ, UPT ;  /* 0x000000ff0400728c */ /* 0x008fc8000bf05070 */
[----:B------:R-:W-:-:S04]  /*0420*/  UISETP.NE.AND.EX UP1, UPT, UR5, URZ, UPT, UP0 ;  /* 0x000000ff0500728c */ /* 0x000fc8000bf25300 */
[----:B------:R-:W-:-:S04]  /*0430*/  UISETP.EQ.OR.EX UP4, UPT, UR9, URZ, !UP1, UP2 ;  /* 0x000000ff0900728c */ /* 0x000fc8000cf82720 */
[----:B------:R-:W-:-:S06]  /*0440*/  UP2UR UR4, UPR, URZ, 0x10 ;  /* 0x00000010ff047883 */ /* 0x000fcc0008000000 */
[----:B------:R-:W-:Y:S01]  /*0450*/  MOV R86, UR4 ;  /* 0x0000000400567c02 */ /* 0x000fe20008000f00 */
[----:B------:R-:W-:Y:S06]  /*0460*/  BRA.U !UP4, `(.L_x_8) ;  /* 0x000000010c207547 */ /* 0x000fec000b800000 */
[----:B------:R-:W-:Y:S01]  /*0470*/  UISETP.NE.U32.AND UP2, UPT, UR8, URZ, UPT ;  /* 0x000000ff0800728c */ /* 0x000fe2000bf45070 */
[----:B-----5:R-:W-:Y:S01]  /*0480*/  FSETP.NEU.AND P0, PT, R41, RZ, PT ;  /* 0x000000ff2900720b */ /* 0x020fe20003f0d000 */
[----:B------:R-:W-:Y:S02]  /*0490*/  USEL UR4, URZ, 0xffffffff, UP1 ;  /* 0xffffffffff047887 */ /* 0x000fe40008800000 */
[----:B------:R-:W-:-:S10]  /*04a0*/  UISETP.NE.AND.EX UP2, UPT, UR9, URZ, UPT, UP2 ;  /* 0x000000ff0900728c */ /* 0x000fd4000bf45320 */
[----:B------:R-:W-:Y:S01]  /*04b0*/  VOTEU.ANY UP0, P0 ;  /* 0x0000000000ff7886 */ /* 0x000fe20000000100 */
[----:B------:R-:W-:-:S04]  /*04c0*/  @!UP2 USEL UR4, URZ, 0xffffffff, UP0 ;  /* 0xffffffffff04a887 */ /* 0x000fc80008000000 */
[----:B------:R-:W-:-:S04]  /*04d0*/  ULOP3.LUT UR4, UR4, 0x1, URZ, 0xc0, !UPT ;  /* 0x0000000104047892 */ /* 0x000fc8000f8ec0ff */
[----:B------:R-:W-:-:S11]  /*04e0*/  UISETP.NE.U32.AND UP3, UPT, UR4, 0x1, UPT ;  /* 0x000000010400788c */ /* 0x000fd6000bf65070 */
.L_x_8:
[----:B-1----:R-:W1:Y:S02]  /*04f0*/  SHFL.IDX PT, R2, R85, RZ, 0x1f ;  /* 0x00001fff55027589 */ /* 0x002e6400000e0000 */
[----:B-1----:R-:W-:-:S13]  /*0500*/  ISETP.NE.AND P0, PT, R2, RZ, PT ;  /* 0x000000ff0200720c */ /* 0x002fda0003f05270 */
[----:B------:R-:W-:Y:S05]  /*0510*/  @P0 BRA `(.L_x_9) ;  /* 0x0000000000cc0947 */ /* 0x000fea0003800000 */
[----:B------:R-:W-:Y:S01]  /*0520*/  ELECT P0, URZ, PT ;  /* 0x0000000000ff782f */ /* 0x000fe20003800000 */
[----:B------:R-:W-:-:S12]  /*0530*/  BSSY.RECONVERGENT B0, `(.L_x_9) ;  /* 0x0000031000007945 */ /* 0x000fd80003800200 */
[----:B------:R-:W-:Y:S05]  /*0540*/  @!P0 BRA `(.L_x_10) ;  /* 0x0000000000bc8947 */ /* 0x000fea0003800000 */
[----:B------:R-:W1:Y:S01]  /*0550*/  S2UR UR4, SR_CgaCtaId ;  /* 0x00000000000479c3 */ /* 0x000e620000008800 */
[----:B------:R-:W-:Y:S01]  /*0560*/  UMOV UR5, 0x400 ;  /* 0x0000040000057882 */ /* 0x000fe20000000000 */
[----:B------:R-:W-:Y:S01]  /*0570*/  UMOV UR8, 0x1 ;  /* 0x0000000100087882 */ /* 0x000fe20000000000 */
[----:B------:R-:W-:Y:S01]  /*0580*/  UMOV UR6, 0x2 ;  /* 0x0000000200067882 */ /* 0x000fe20000000000 */
[----:B------:R-:W-:-:S04]  /*0590*/  UIADD3 UR8, UPT, UPT, -UR8, 0x100000, URZ ;  /* 0x0010000008087890 */ /* 0x000fc8000fffe1ff */
[----:B------:R-:W-:Y:S02]  /*05a0*/  USHF.L.U32 UR9, UR8, 0xb, URZ ;  /* 0x0000000b08097899 */ /* 0x000fe400080006ff */
[----:B------:R-:W-:Y:S02]  /*05b0*/  USHF.L.U32 UR8, UR8, 0x1, URZ ;  /* 0x0000000108087899 */ /* 0x000fe400080006ff */
[----:B------:R-:W-:-:S04]  /*05c0*/  UIADD3 UR6, UPT, UPT, -UR6, 0x100000, URZ ;  /* 0x0010000006067890 */ /* 0x000fc8000fffe1ff */
[----:B------:R-:W-:Y:S02]  /*05d0*/  USHF.L.U32 UR7, UR6, 0xb, URZ ;  /* 0x0000000b06077899 */ /* 0x000fe400080006ff */
[----:B------:R-:W-:Y:S02]  /*05e0*/  USHF.L.U32 UR6, UR6, 0x1, URZ ;  /* 0x0000000106067899 */ /* 0x000fe400080006ff */
[----:B-1----:R-:W-:Y:S01]  /*05f0*/  ULEA UR4, UR4, UR5, 0x18 ;  /* 0x0000000504047291 */ /* 0x002fe2000f8ec0ff */
[----:B------:R-:W1:Y:S11]  /*0600*/  FENCE.VIEW.ASYNC.S ;  /* 0x00000000000073c6 */ /* 0x000e760000000000 */
[----:B-1----:R1:W3:Y:S01]  /*0610*/  SYNCS.EXCH.64 URZ, [UR4], UR8 ;  /* 0x0000000804ff75b2 */ /* 0x0022e20008000100 */
[----:B------:R1:W4:Y:S01]  /*0620*/  SYNCS.EXCH.64 URZ, [UR4+0x88], UR6 ;  /* 0x0000880604ff75b2 */ /* 0x0003220008000100 */
[----:B------:R1:W1:Y:S01]  /*0630*/  SYNCS.EXCH.64 URZ, [UR4+0x8], UR8 ;  /* 0x0000080804ff75b2 */ /* 0x0002620008000100 */
        /* <DEDUP_REMOVED lines=31> */
[----:B---34-:R-:W-:Y:S01]  /*0830*/  NOP ;  /* 0x0000000000007918 */ /* 0x018fe20000000000 */
.L_x_10:
[----:B-1----:R-:W-:Y:S05]  /*0840*/  BSYNC.RECONVERGENT B0 ;  /* 0x0000000000007941 */ /* 0x002fea0003800200 */
.L_x_9:
[----:B------:R-:W1:Y:S01]  /*0850*/  SHFL.IDX PT, R2, R85, RZ, 0x1f ;  /* 0x00001fff55027589 */ /* 0x000e6200000e0000 */
[----:B------:R-:W-:Y:S01]  /*0860*/  NOP ;  /* 0x0000000000007918 */ /* 0x000fe20000000000 */
[----:B-1----:R-:W-:-:S13]  /*0870*/  ISETP.NE.AND P0, PT, R2, 0x1, PT ;  /* 0x000000010200780c */ /* 0x002fda0003f05270 */
[----:B------:R-:W-:Y:S05]  /*0880*/  @P0 BRA `(.L_x_11) ;  /* 0x0000000000480947 */ /* 0x000fea0003800000 */
        /* <DEDUP_REMOVED lines=9> */
[----:B------:R-:W-:Y:S01]  /*0920*/  USHF.L.U32 UR6, UR6, 0x1, URZ ;  /* 0x0000000106067899 */ /* 0x000fe200080006ff */
[----:B------:R-:W-:Y:S01]  /*0930*/  ELECT P0, URZ, PT ;  /* 0x0000000000ff782f */ /* 0x000fe20003800000 */
[----:B-1----:R-:W-:Y:S01]  /*0940*/  ULEA UR4, UR4, UR5, 0x18 ;  /* 0x0000000504047291 */ /* 0x002fe2000f8ec0ff */
[----:B------:R-:W1:Y:S11]  /*0950*/  FENCE.VIEW.ASYNC.S ;  /* 0x00000000000073c6 */ /* 0x000e760000000000 */
[----:B-1----:R1:W3:Y:S01]  /*0960*/  SYNCS.EXCH.64 URZ, [UR4+0x110], UR8 ;  /* 0x0001100804ff75b2 */ /* 0x0022e20008000100 */
[----:B------:R1:W4:Y:S01]  /*0970*/  SYNCS.EXCH.64 URZ, [UR4+0x120], UR6 ;  /* 0x0001200604ff75b2 */ /* 0x0003220008000100 */
[----:B------:R1:W1:Y:S01]  /*0980*/  SYNCS.EXCH.64 URZ, [UR4+0x118], UR8 ;  /* 0x0001180804ff75b2 */ /* 0x0002620008000100 */
[----:B------:R1:W1:Y:S01]  /*0990*/  SYNCS.EXCH.64 URZ, [UR4+0x128], UR6 ;  /* 0x0001280604ff75b2 */ /* 0x0002620008000100 */
[----:B------:R-:W-:Y:S01]  /*09a0*/  NOP ;  /* 0x0000000000007918 */ /* 0x000fe20000000000 */
.L_x_11:
[----:B------:R-:W2:Y:S01]  /*09b0*/  SHFL.IDX PT, R2, R85, RZ, 0x1f ;  /* 0x00001fff55027589 */ /* 0x000ea200000e0000 */
[----:B------:R-:W-:Y:S01]  /*09c0*/  NOP ;  /* 0x0000000000007918 */ /* 0x000fe20000000000 */
[----:B--2---:R-:W-:-:S13]  /*09d0*/  ISETP.NE.AND P0, PT, R2, 0x3, PT ;  /* 0x000000030200780c */ /* 0x004fda0003f05270 */
[----:B------:R-:W-:Y:S05]  /*09e0*/  @P0 BRA `(.L_x_12) ;  /* 0x0000000000300947 */ /* 0x000fea0003800000 */
[----:B-1----:R-:W1:Y:S01]  /*09f0*/  S2UR UR4, SR_CgaCtaId ;  /* 0x00000000000479c3 */ /* 0x002e620000008800 */
[----:B------:R-:W-:Y:S01]  /*0a00*/  UMOV UR6, 0x400 ;  /* 0x0000040000067882 */ /* 0x000fe20000000000 */
[----:B------:R-:W-:Y:S01]  /*0a10*/  UMOV UR5, 0x20 ;  /* 0x0000002000057882 */ /* 0x000fe20000000000 */
[----:B------:R-:W-:Y:S01]  /*0a20*/  ELECT P0, URZ, PT ;  /* 0x0000000000ff782f */ /* 0x000fe20003800000 */
[----:B-1----:R-:W-:Y:S02]  /*0a30*/  ULEA UR6, UR4, UR6, 0x18 ;  /* 0x0000000604067291 */ /* 0x002fe4000f8ec0ff */
[----:B------:R-:W-:-:S04]  /*0a40*/  UIADD3 UR4, UPT, UPT, -UR5, 0x100000, URZ ;  /* 0x0010000005047890 */ /* 0x000fc8000fffe1ff */
[----:B------:R-:W-:Y:S02]  /*0a50*/  USHF.L.U32 UR5, UR4, 0xb, URZ ;  /* 0x0000000b04057899 */ /* 0x000fe400080006ff */
[----:B------:R-:W-:Y:S01]  /*0a60*/  USHF.L.U32 UR4, UR4, 0x1, URZ ;  /* 0x0000000104047899 */ /* 0x000fe200080006ff */
[----:B------:R-:W1:Y:S11]  /*0a70*/  FENCE.VIEW.ASYNC.S ;  /* 0x00000000000073c6 */ /* 0x000e760000000000 */
[----:B-1----:R2:W1:Y:S01]  /*0a80*/  SYNCS.EXCH.64 URZ, [UR6+0x130], UR4 ;  /* 0x0001300406ff75b2 */ /* 0x0024620008000100 */
[----:B------:R2:W1:Y:S02]  /*0a90*/  SYNCS.EXCH.64 URZ, [UR6+0x138], UR4 ;  /* 0x0001380406ff75b2 */ /* 0x0004640008000100 */
[----:B--2---:R-:W-:Y:S01]  /*0aa0*/  NOP ;  /* 0x0000000000007918 */ /* 0x004fe20000000000 */
.L_x_12:
[----:B------:R-:W2:Y:S01]  /*0ab0*/  SHFL.IDX PT, R2, R85, RZ, 0x1f ;  /* 0x00001fff55027589 */ /* 0x000ea200000e0000 */
[----:B------:R-:W-:Y:S01]  /*0ac0*/  NOP ;  /* 0x0000000000007918 */ /* 0x000fe20000000000 */
[----:B--2---:R-:W-:-:S13]  /*0ad0*/  ISETP.NE.AND P0, PT, R2, 0x4, PT ;  /* 0x000000040200780c */ /* 0x004fda0003f05270 */
[----:B------:R-:W-:Y:S05]  /*0ae0*/  @P0 BRA `(.L_x_13) ;  /* 0x00000000004c0947 */ /* 0x000fea0003800000 */
[----:B-1----:R-:W1:Y:S01]  /*0af0*/  S2UR UR6, SR_CgaCtaId ;  /* 0x00000000000679c3 */ /* 0x002e620000008800 */
[----:B------:R-:W-:Y:S01]  /*0b00*/  UMOV UR4, 0x1e0 ;  /* 0x000001e000047882 */ /* 0x000fe20000000000 */
[----:B------:R-:W-:Y:S01]  /*0b10*/  UMOV UR5, 0x400 ;  /* 0x0000040000057882 */ /* 0x000fe20000000000 */
[----:B------:R-:W-:Y:S01]  /*0b20*/  USEL UR4, UR4, 0x1a0, UP3 ;  /* 0x000001a004047887 */ /* 0x000fe20009800000 */
[----:B------:R-:W-:Y:S01]  /*0b30*/  UMOV UR8, 0x1 ;  /* 0x0000000100087882 */ /* 0x000fe20000000000 */
[----:B------:R-:W-:Y:S01]  /*0b40*/  ELECT P0, URZ, PT ;  /* 0x0000000000ff782f */ /* 0x000fe20003800000 */
[----:B------:R-:W-:-:S04]  /*0b50*/  UIADD3 UR8, UPT, UPT, -UR8, 0x100000, URZ ;  /* 0x0010000008087890 */ /* 0x000fc8000fffe1ff */
[----:B------:R-:W-:Y:S02]  /*0b60*/  USHF.L.U32 UR9, UR8, 0xb, URZ ;  /* 0x0000000b08097899 */ /* 0x000fe400080006ff */
[----:B------:R-:W-:Y:S02]  /*0b70*/  USHF.L.U32 UR8, UR8, 0x1, URZ ;  /* 0x0000000108087899 */ /* 0x000fe400080006ff */
[----:B-1----:R-:W-:Y:S02]  /*0b80*/  ULEA UR6, UR6, UR5, 0x18 ;  /* 0x0000000506067291 */ /* 0x002fe4000f8ec0ff */
[----:B------:R-:W-:-:S04]  /*0b90*/  UIADD3 UR4, UPT, UPT, -UR4, 0x100000, URZ ;  /* 0x0010000004047890 */ /* 0x000fc8000fffe1ff */
[----:B------:R-:W-:Y:S02]  /*0ba0*/  USHF.L.U32 UR5, UR4, 0xb, URZ ;  /* 0x0000000b04057899 */ /* 0x000fe400080006ff */
[----:B------:R-:W-:Y:S01]  /*0bb0*/  USHF.L.U32 UR4, UR4, 0x1, URZ ;  /* 0x0000000104047899 */ /* 0x000fe200080006ff */
[----:B------:R-:W1:Y:S03]  /*0bc0*/  FENCE.VIEW.ASYNC.S ;  /* 0x00000000000073c6 */ /* 0x000e660000000000 */
[----:B-1----:R2:W1:Y:S08]  /*0bd0*/  SYNCS.EXCH.64 URZ, [UR6+0x140], UR8 ;  /* 0x0001400806ff75b2 */ /* 0x0024700008000100 */
[----:B------:R2:W1:Y:S01]  /*0be0*/  SYNCS.EXCH.64 URZ, [UR6+0x150], UR4 ;  /* 0x0001500406ff75b2 */ /* 0x0004620008000100 */
[----:B------:R2:W1:Y:S01]  /*0bf0*/  SYNCS.EXCH.64 URZ, [UR6+0x148], UR8 ;  /* 0x0001480806ff75b2 */ /* 0x0004620008000100 */
[----:B------:R2:W1:Y:S02]  /*0c00*/  SYNCS.EXCH.64 URZ, [UR6+0x158], UR4 ;  /* 0x0001580406ff75b2 */ /* 0x0004640008000100 */
[----:B--2---:R-:W-:Y:S01]  /*0c10*/  NOP ;  /* 0x0000000000007918 */ /* 0x004fe20000000000 */
.L_x_13:
[----:B------:R-:W2:Y:S01]  /*0c20*/  SHFL.IDX PT, R2, R85, RZ, 0x1f ;  /* 0x00001fff55027589 */ /* 0x000ea200000e0000 */
[----:B------:R-:W-:Y:S01]  /*0c30*/  NOP ;  /* 0x0000000000007918 */ /* 0x000fe20000000000 */
[----:B--2---:R-:W-:-:S13]  /*0c40*/  ISETP.NE.AND P0, PT, R2, 0x5, PT ;  /* 0x000000050200780c */ /* 0x004fda0003f05270 */
[----:B------:R-:W-:Y:S05]  /*0c50*/  @P0 BRA `(.L_x_14) ;  /* 0x0000000000580947 */ /* 0x000fea0003800000 */
[----:B-1----:R-:W1:Y:S01]  /*0c60*/  S2UR UR4, SR_CgaCtaId ;  /* 0x00000000000479c3 */ /* 0x002e620000008800 */
        /* <DEDUP_REMOVED lines=12> */
[----:B-1----:R2:W1:Y:S01]  /*0d30*/  SYNCS.EXCH.64 URZ, [UR4+0x160], UR8 ;  /* 0x0001600804ff75b2 */ /* 0x0024620008000100 */
[----:B------:R2:W1:Y:S01]  /*0d40*/  SYNCS.EXCH.64 URZ, [UR4+0x180], UR6 ;  /* 0x0001800604ff75b2 */ /* 0x0004620008000100 */
[----:B------:R2:W1:Y:S01]  /*0d50*/  SYNCS.EXCH.64 URZ, [UR4+0x168], UR8 ;  /* 0x0001680804ff75b2 */ /* 0x0004620008000100 */
[----:B------:R2:W1:Y:S01]  /*0d60*/  SYNCS.EXCH.64 URZ, [UR4+0x188], UR6 ;  /* 0x0001880604ff75b2 */ /* 0x0004620008000100 */
[----:B------:R2:W1:Y:S01]  /*0d70*/  SYNCS.EXCH.64 URZ, [UR4+0x170], UR8 ;  /* 0x0001700804ff75b2 */ /* 0x0004620008000100 */
[----:B------:R2:W1:Y:S01]  /*0d80*/  SYNCS.EXCH.64 URZ, [UR4+0x190], UR6 ;  /* 0x0001900604ff75b2 */ /* 0x0004620008000100 */
[----:B------:R2:W1:Y:S01]  /*0d90*/  SYNCS.EXCH.64 URZ, [UR4+0x178], UR8 ;  /* 0x0001780804ff75b2 */ /* 0x0004620008000100 */
[----:B------:R2:W1:Y:S02]  /*0da0*/  SYNCS.EXCH.64 URZ, [UR4+0x198], UR6 ;  /* 0x0001980604ff75b2 */ /* 0x0004640008000100 */
[----:B--2---:R-:W-:Y:S01]  /*0db0*/  NOP ;  /* 0x0000000000007918 */ /* 0x004fe20000000000 */
.L_x_14:
[----:B------:R-:W2:Y:S01]  /*0dc0*/  SHFL.IDX PT, R2, R85, RZ, 0x1f ;  /* 0x00001fff55027589 */ /* 0x000ea200000e0000 */
[----:B------:R-:W-:Y:S01]  /*0dd0*/  NOP ;  /* 0x0000000000007918 */ /* 0x000fe20000000000 */
[----:B--2---:R-:W-:-:S13]  /*0de0*/  ISETP.NE.AND P0, PT, R2, 0x3, PT ;  /* 0x000000030200780c */ /* 0x004fda0003f05270 */
[----:B------:R-:W-:Y:S05]  /*0df0*/  @P0 BRA `(.L_x_15) ;  /* 0x0000000000380947 */ /* 0x000fea0003800000 */
[----:B------:R-:W2:Y:S01]  /*0e00*/  S2UR UR5, SR_CgaCtaId ;  /* 0x00000000000579c3 */ /* 0x000ea20000008800 */
[----:B-1----:R-:W-:Y:S01]  /*0e10*/  UMOV UR4, 0x400 ;  /* 0x0000040000047882 */ /* 0x002fe20000000000 */
[----:B------:R-:W-:Y:S01]  /*0e20*/  UMOV UR6, 0x20 ;  /* 0x0000002000067882 */ /* 0x000fe20000000000 */
[----:B------:R-:W-:Y:S01]  /*0e30*/  ELECT P0, URZ, PT ;  /* 0x0000000000ff782f */ /* 0x000fe20003800000 */
[----:B------:R-:W-:-:S04]  /*0e40*/  UIADD3 UR6, UPT, UPT, -UR6, 0x100000, URZ ;  /* 0x0010000006067890 */ /* 0x000fc8000fffe1ff */
[----:B------:R-:W-:Y:S02]  /*0e50*/  USHF.L.U32 UR7, UR6, 0xb, URZ ;  /* 0x0000000b06077899 */ /* 0x000fe400080006ff */
[----:B------:R-:W-:Y:S02]  /*0e60*/  USHF.L.U32 UR6, UR6, 0x1, URZ ;  /* 0x0000000106067899 */ /* 0x000fe400080006ff */
[----:B--2---:R-:W-:Y:S01]  /*0e70*/  ULEA UR4, UR5, UR4, 0x18 ;  /* 0x0000000405047291 */ /* 0x004fe2000f8ec0ff */
[----:B------:R-:W1:Y:S11]  /*0e80*/  FENCE.VIEW.ASYNC.S ;  /* 0x00000000000073c6 */ /* 0x000e760000000000 */
[----:B-1----:R2:W1:Y:S01]  /*0e90*/  SYNCS.EXCH.64 URZ, [UR4+0x1a0], UR6 ;  /* 0x0001a00604ff75b2 */ /* 0x0024620008000100 */
[----:B------:R2:W1:Y:S01]  /*0ea0*/  SYNCS.EXCH.64 URZ, [UR4+0x1b0], UR6 ;  /* 0x0001b00604ff75b2 */ /* 0x0004620008000100 */
[----:B------:R2:W1:Y:S01]  /*0eb0*/  SYNCS.EXCH.64 URZ, [UR4+0x1a8], UR6 ;  /* 0x0001a80604ff75b2 */ /* 0x0004620008000100 */
[----:B------:R2:W1:Y:S02]  /*0ec0*/  SYNCS.EXCH.64 URZ, [UR4+0x1b8], UR6 ;  /* 0x0001b80604ff75b2 */ /* 0x0004640008000100 */
[----:B--2---:R-:W-:Y:S01]  /*0ed0*/  NOP ;  /* 0x0000000000007918 */ /* 0x004fe20000000000 */
.L_x_15:
[----:B-1----:R-:W1:Y:S01]  /*0ee0*/  LDCU UR4, c[0x0][0x36c] ;  /* 0x00006d80ff0477ac */ /* 0x002e620008000800 */
[----:B------:R-:W-:Y:S01]  /*0ef0*/  ISETP.NE.OR P3, PT, R0, 0x2, !P3 ;  /* 0x000000020000780c */ /* 0x000fe20005f65670 */
[----:B------:R-:W-:Y:S01]  /*0f00*/  NOP ;  /* 0x0000000000007918 */ /* 0x000fe20000000000 */
[----:B------:R-:W-:Y:S01]  /*0f10*/  LOP3.LUT R0, R93, 0x1f, RZ, 0xc0, !PT ;  /* 0x0000001f5d007812 */ /* 0x000fe200078ec0ff */
[----:B------:R-:W-:Y:S02]  /*0f20*/  UISETP.NE.AND UP4, UPT, UR18, 0x2, UPT ;  /* 0x000000021200788c */ /* 0x000fe4000bf85270 */
[----:B------:R-:W-:Y:S02]  /*0f30*/  UISETP.NE.AND UP5, UPT, UR18, URZ, UPT ;  /* 0x000000ff1200728c */ /* 0x000fe4000bfa5270 */
[----:B-1----:R-:W-:-:S09]  /*0f40*/  UISETP.EQ.U32.AND UP6, UPT, UR4, 0x1, UPT ;  /* 0x000000010400788c */ /* 0x002fd2000bfc2070 */
[----:B------:R-:W-:Y:S05]  /*0f50*/  BRA.U !UP6, `(.L_x_16) ;  /* 0x000000010e087547 */ /* 0x000fea000b800000 */
[----:B---34-:R-:W-:Y:S01]  /*0f60*/  UCGABAR_ARV ;  /* 0x00000000000079c7 */ /* 0x018fe20008000000 */
[----:B------:R-:W-:Y:S05]  /*0f70*/  BRA `(.L_x_17) ;  /* 0x0000000000047947 */ /* 0x000fea0003800000 */
.L_x_16:
[----:B---34-:R-:W-:Y:S01]  /*0f80*/  NOP ;  /* 0x0000000000007918 */ /* 0x018fe20000000000 */
.L_x_17:
[----:B------:R-:W1:Y:S01]  /*0f90*/  S2UR UR20, SR_CTAID.X ;  /* 0x00000000001479c3 */ /* 0x000e620000002500 */
[----:B------:R-:W-:-:S05]  /*0fa0*/  CS2R.32 R3, SR_CgaSize ;  /* 0x0000000000037805 */ /* 0x000fca0000008a00 */
[----:B------:R-:W-:-:S05]  /*0fb0*/  IMAD R3, R3, -0xa0, RZ ;  /* 0xffffff6003037824 */ /* 0x000fca00078e02ff */
[----:B------:R-:W-:-:S14]  /*0fc0*/  R2UR UR5, R3 ;  /* 0x00000000030572ca */ /* 0x000fdc00000e0000 */
[----:B------:R-:W2:Y:S01]  /*0fd0*/  LDCU UR5, c[0x0][UR5+0x2b0] ;  /* 0x00005600050577ac */ /* 0x000ea20008000800 */
[----:B------:R-:W-:-:S05]  /*0fe0*/  CS2R.32 R3, SR_CgaSize ;  /* 0x0000000000037805 */ /* 0x000fca0000008a00 */
[----:B------:R-:W-:-:S05]  /*0ff0*/  IMAD R3, R3, -0xa0, RZ ;  /* 0xffffff6003037824 */ /* 0x000fca00078e02ff */
[----:B------:R-:W-:-:S14]  /*1000*/  R2UR UR4, R3 ;  /* 0x00000000030472ca */ /* 0x000fdc00000e0000 */
[----:B------:R-:W3:Y:S01]  /*1010*/  LDCU UR4, c[0x0][UR4+0x2b4] ;  /* 0x00005680040477ac */ /* 0x000ee20008000800 */
[----:B------:R-:W4:Y:S01]  /*1020*/  S2UR UR30, SR_CTAID.Y ;  /* 0x00000000001e79c3 */ /* 0x000f220000002600 */
[----:B------:R-:W-:-:S05]  /*1030*/  CS2R.32 R3, SR_CgaSize ;  /* 0x0000000000037805 */ /* 0x000fca0000008a00 */
[----:B------:R-:W-:-:S05]  /*1040*/  IMAD R3, R3, -0xa0, RZ ;  /* 0xffffff6003037824 */ /* 0x000fca00078e02ff */
[----:B------:R-:W-:-:S14]  /*1050*/  R2UR UR62, R3 ;  /* 0x00000000033e72ca */ /* 0x000fdc00000e0000 */
[----:B------:R-:W3:Y:S01]  /*1060*/  LDCU UR62, c[0x0][UR62+0x2a0] ;  /* 0x000054003e3e77ac */ /* 0x000ee20008000800 */
[----:B------:R-:W-:-:S05]  /*1070*/  CS2R.32 R3, SR_CgaSize ;  /* 0x0000000000037805 */ /* 0x000fca0000008a00 */
[----:B------:R-:W-:-:S05]  /*1080*/  IMAD R3, R3, -0xa0, RZ ;  /* 0xffffff6003037824 */ /* 0x000fca00078e02ff */
[----:B------:R-:W-:-:S14]  /*1090*/  R2UR UR59, R3 ;  /* 0x00000000033b72ca */ /* 0x000fdc00000e0000 */
[----:B------:R-:W3:Y:S01]  /*10a0*/  LDCU UR59, c[0x0][UR59+0x2a4] ;  /* 0x000054803b3b77ac */ /* 0x000ee20008000800 */
[----:B------:R-:W3:Y:S01]  /*10b0*/  S2UR UR7, SR_CgaCtaId ;  /* 0x00000000000779c3 */ /* 0x000ee20000008800 */
[----:B------:R-:W3:Y:S01]  /*10c0*/  LDCU UR19, c[0x0][0xb24] ;  /* 0x00016480ff1377ac */ /* 0x000ee20008000800 */
[----:B------:R-:W3:Y:S01]  /*10d0*/  LDCU UR42, c[0x0][0xb24] ;  /* 0x00016480ff2a77ac */ /* 0x000ee20008000800 */
[----:B-1----:R-:W-:Y:S01]  /*10e0*/  I2FP.F32.U32 R3, UR20 ;  /* 0x0000001400037c45 */ /* 0x002fe20008201000 */
[----:B------:R-:W1:Y:S04]  /*10f0*/  LDCU UR23, c[0x0][0xb30] ;  /* 0x00016600ff1777ac */ /* 0x000e680008000800 */
[----:B--2---:R-:W-:Y:S01]  /*1100*/  FMUL R3, R3, UR5 ;  /* 0x0000000503037c20 */ /* 0x004fe20008400000 */
[----:B----4-:R-:W-:-:S05]  /*1110*/  I2FP.F32.U32 R2, UR30 ;  /* 0x0000001e00027c45 */ /* 0x010fca0008201000 */
[----:B------:R-:W2:Y:S01]  /*1120*/  F2I.U32.TRUNC.NTZ R3, R3 ;  /* 0x0000000300037305 */ /* 0x000ea2000020f000 */
[----:B---3--:R-:W-:Y:S01]  /*1130*/  FMUL R2, R2, UR4 ;  /* 0x0000000402027c20 */ /* 0x008fe20008400000 */
[----:B------:R-:W-:-:S06]  /*1140*/  USHF.L.U32 UR28, UR7, 0xc, URZ ;  /* 0x0000000c071c7899 */ /* 0x000fcc00080006ff */
[----:B------:R-:W3:Y:S01]  /*1150*/  F2I.U32.TRUNC.NTZ R2, R2 ;  /* 0x0000000200027305 */ /* 0x000ee2000020f000 */
[----:B------:R-:W-:Y:S01]  /*1160*/  ULOP3.LUT UR28, UR28, 0x1000, URZ, 0xc0, !UPT ;  /* 0x000010001c1c7892 */ /* 0x000fe2000f8ec0ff */
[----:B--2---:R-:W-:Y:S02]  /*1170*/  R2UR UR4, R3 ;  /* 0x00000000030472ca */ /* 0x004fe400000e0000 */
[----:B---3--:R-:W-:Y:S02]  /*1180*/  R2UR UR6, R2 ;  /* 0x00000000020672ca */ /* 0x008fe400000e0000 */
[----:B------:R-:W-:-:S09]  /*1190*/  PRMT R2, RZ, 0x7610, R2 ;  /* 0x00007610ff027816 */ /* 0x000fd20000000002 */
[----:B------:R-:W-:-:S04]  /*11a0*/  UIADD3 UR5, UPT, UPT, -UR4, URZ, URZ ;  /* 0x000000ff04057290 */ /* 0x000fc8000fffe1ff */
[----:B------:R-:W-:Y:S02]  /*11b0*/  UIMAD UR62, UR62, UR5, UR20 ;  /* 0x000000053e3e72a4 */ /* 0x000fe4000f8e0214 */
[----:B------:R-:W-:-:S04]  /*11c0*/  UIADD3 UR4, UPT, UPT, -UR6, URZ, URZ ;  /* 0x000000ff06047290 */ /* 0x000fc8000fffe1ff */
[----:B------:R-:W-:Y:S01]  /*11d0*/  UIMAD UR59, UR59, UR4, UR30 ;  /* 0x000000043b3b72a4 */ /* 0x000fe2000f8e021e */
[----:B-1----:R-:W-:Y:S11]  /*11e0*/  BRA.U UP5, `(.L_x_18) ;  /* 0x0000000105247547 */ /* 0x002ff6000b800000 */
[----:B------:R-:W-:-:S04]  /*11f0*/  UISETP.NE.AND UP0, UPT, UR59, URZ, UPT ;  /* 0x000000ff3b00728c */ /* 0x000fc8000bf05270 */
[----:B------:R-:W-:-:S04]  /*1200*/  UISETP.EQ.OR UP0, UPT, UR62, URZ, !UP0 ;  /* 0x000000ff3e00728c */ /* 0x000fc8000c702670 */
[----:B------:R-:W-:Y:S02]  /*1210*/  USEL UR5, URZ, 0x1, !UP0 ;  /* 0x00000001ff057887 */ /* 0x000fe4000c000000 */
[----:B------:R-:W-:-:S04]  /*1220*/  UISETP.NE.AND UP0, UPT, UR59, URZ, UPT ;  /* 0x000000ff3b00728c */ /* 0x000fc8000bf05270 */
[----:B------:R-:W-:Y:S02]  /*1230*/  USEL UR4, URZ, 0x2, UP0 ;  /* 0x00000002ff047887 */ /* 0x000fe40008000000 */
[----:B------:R-:W-:-:S04]  /*1240*/  UISETP.NE.AND UP0, UPT, UR62, 0x1, UPT ;  /* 0x000000013e00788c */ /* 0x000fc8000bf05270 */
[----:B------:R-:W-:-:S04]  /*1250*/  USEL UR4, UR4, 0x2, UP0 ;  /* 0x0000000204047887 */ /* 0x000fc80008000000 */
[----:B------:R-:W-:-:S06]  /*1260*/  UIADD3 UR4, UPT, UPT, UR5, UR4, URZ ;  /* 0x0000000405047290 */ /* 0x000fcc000fffe0ff */
[----:B------:R-:W-:-:S07]  /*1270*/  MOV R2, UR4 ;  /* 0x0000000400027c02 */ /* 0x000fce0008000f00 */
.L_x_18:
[----:B------:R-:W1:Y:S01]  /*1280*/  S2UR UR36, SR_CTAID.Z ;  /* 0x00000000002479c3 */ /* 0x000e620000002700 */
[----:B------:R-:W-:-:S09]  /*1290*/  UISETP.GE.AND UP0, UPT, UR19, 0x1, UPT ;  /* 0x000000011300788c */ /* 0x000fd2000bf06270 */
[----:B------:R-:W-:Y:S05]  /*12a0*/  BRA.U !UP0, `(.L_x_19) ;  /* 0x0000000108d47547 */ /* 0x000fea000b800000 */
[----:B------:R-:W2:Y:S01]  /*12b0*/  LDCU.128 UR12, c[0x0][0xb10] ;  /* 0x00016200ff0c77ac */ /* 0x000ea20008000c00 */
[----:B------:R-:W3:Y:S01]  /*12c0*/  LDCU UR21, c[0x0][0xb0c] ;  /* 0x00016180ff1577ac */ /* 0x000ee20008000800 */
[----:B------:R-:W4:Y:S01]  /*12d0*/  LDCU UR6, c[0x0][0x370] ;  /* 0x00006e00ff0677ac */ /* 0x000f220008000800 */
[----:B------:R-:W1:Y:S01]  /*12e0*/  LDCU UR7, c[0x0][0x374] ;  /* 0x00006e80ff0777ac */ /* 0x000e620008000800 */
[----:B------:R-:W1:Y:S01]  /*12f0*/  LDCU UR22, c[0x0][0xb20] ;  /* 0x00016400ff1677ac */ /* 0x000e620008000800 */
[----:B--2---:R-:W-:Y:S02]  /*1300*/  UIMAD.WIDE.U32 UR4, UR20, UR12, URZ ;  /* 0x0000000c140472a5 */ /* 0x004fe4000f8e00ff */
[----:B---3--:R-:W-:Y:S01]  /*1310*/  UISETP.NE.AND UP0, UPT, UR21, 0x1, UPT ;  /* 0x000000011500788c */ /* 0x008fe2000bf05270 */
[----:B------:R-:W2:Y:S01]  /*1320*/  LDCU.64 UR8, c[0x0][0xb28] ;  /* 0x00016500ff0877ac */ /* 0x000ea20008000a00 */
[----:B----4-:R-:W-:-:S03]  /*1330*/  UIMAD.WIDE.U32 UR10, UR6, UR12, URZ ;  /* 0x0000000c060a72a5 */ /* 0x010fc6000f8e00ff */
[----:B------:R-:W-:Y:S01]  /*1340*/  UMOV UR4, UR5 ;  /* 0x0000000500047c82 */ /* 0x000fe20008000000 */
[----:B------:R-:W-:Y:S02]  /*1350*/  UISETP.NE.AND UP2, UPT, UR19, 0x1, UPT ;  /* 0x000000011300788c */ /* 0x000fe4000bf45270 */
[----:B------:R-:W-:Y:S01]  /*1360*/  USHF.R.U32.HI UR4, URZ, UR13, UR4 ;  /* 0x0000000dff047299 */ /* 0x000fe20008011604 */
[----:B------:R-:W-:Y:S01]  /*1370*/  UMOV UR10, UR11 ;  /* 0x0000000b000a7c82 */ /* 0x000fe20008000000 */
[----:B------:R-:W-:Y:S02]  /*1380*/  UIMAD.WIDE.U32 UR16, UR30, UR15, URZ ;  /* 0x0000000f1e1072a5 */ /* 0x000fe4000f8e00ff */
[----:B------:R-:W-:Y:S02]  /*1390*/  USEL UR5, UR20, UR4, !UP0 ;  /* 0x0000000414057287 */ /* 0x000fe4000c000000 */
[----:B------:R-:W-:Y:S02]  /*13a0*/  @UP0 USHF.R.U32.HI UR6, URZ, UR13, UR10 ;  /* 0x0000000dff060299 */ /* 0x000fe4000801160a */
[----:B------:R-:W-:-:S02]  /*13b0*/  UISETP.NE.AND UP0, UPT, UR14, 0x1, UPT ;  /* 0x000000010e00788c */ /* 0x000fc4000bf05270 */
[----:B-1----:R-:W-:Y:S02]  /*13c0*/  UIMAD.WIDE.U32 UR10, UR7, UR15, URZ ;  /* 0x0000000f070a72a5 */ /* 0x002fe4000f8e00ff */
[----:B--2---:R-:W-:Y:S01]  /*13d0*/  UIMAD.WIDE.U32 UR12, UR6, UR8, URZ ;  /* 0x00000008060c72a5 */ /* 0x004fe2000f8e00ff */
[----:B------:R-:W-:Y:S02]  /*13e0*/  UMOV UR4, UR17 ;  /* 0x0000001100047c82 */ /* 0x000fe40008000000 */
[----:B------:R-:W-:Y:S02]  /*13f0*/  USHF.R.U32.HI UR4, URZ, UR22, UR4 ;  /* 0x00000016ff047299 */ /* 0x000fe40008011604 */
[----:B------:R-:W-:Y:S02]  /*1400*/  UMOV UR10, UR11 ;  /* 0x0000000b000a7c82 */ /* 0x000fe40008000000 */
[----:B------:R-:W-:Y:S01]  /*1410*/  UMOV UR12, UR13 ;  /* 0x0000000d000c7c82 */ /* 0x000fe20008000000 */
[----:B------:R-:W-:-:S02]  /*1420*/  @UP0 USHF.R.U32.HI UR7, URZ, UR22, UR10 ;  /* 0x00000016ff070299 */ /* 0x000fc4000801160a */
[----:B------:R-:W-:Y:S02]  /*1430*/  USEL UR4, UR30, UR4, !UP0 ;  /* 0x000000041e047287 */ /* 0x000fe4000c000000 */
[----:B------:R-:W-:Y:S02]  /*1440*/  UIMAD.WIDE.U32 UR10, UR7, UR8, URZ ;  /* 0x00000008070a72a5 */ /* 0x000fe4000f8e00ff */
[----:B------:R-:W-:Y:S02]  /*1450*/  @UP2 USHF.R.U32.HI UR6, URZ, UR9, UR12 ;  /* 0x00000009ff062299 */ /* 0x000fe4000801160c */
[----:B------:R-:W-:-:S03]  /*1460*/  UIMAD.WIDE.U32 UR12, UR4, UR8, URZ ;  /* 0x00000008040c72a5 */ /* 0x000fc6000f8e00ff */
[----:B------:R-:W-:Y:S02]  /*1470*/  UMOV UR10, UR11 ;  /* 0x0000000b000a7c82 */ /* 0x000fe40008000000 */
[----:B------:R-:W-:Y:S02]  /*1480*/  @UP2 USHF.R.U32.HI UR7, URZ, UR9, UR10 ;  /* 0x00000009ff072299 */ /* 0x000fe4000801160a */
[----:B------:R-:W-:Y:S02]  /*1490*/  UIMAD UR10, UR6, UR19, URZ ;  /* 0x00000013060a72a4 */ /* 0x000fe4000f8e02ff */
[----:B------:R-:W-:-:S04]  /*14a0*/  UIMAD UR7, UR7, UR19, URZ ;  /* 0x00000013070772a4 */ /* 0x000fc8000f8e02ff */
[----:B------:R-:W-:-:S03]  /*14b0*/  UISETP.GE.AND UP0, UPT, UR4, UR7, UPT ;  /* 0x000000070400728c */ /* 0x000fc6000bf06270 */
[----:B------:R-:W-:Y:S01]  /*14c0*/  UMOV UR7, UR13 ;  /* 0x0000000d00077c82 */ /* 0x000fe20008000000 */
[----:B------:R-:W-:Y:S02]  /*14d0*/  UISETP.GE.OR UP0, UPT, UR5, UR10, UP0 ;  /* 0x0000000a0500728c */ /* 0x000fe40008706670 */
[----:B------:R-:W-:Y:S02]  /*14e0*/  UIMAD.WIDE.U32 UR10, UR5, UR8, URZ ;  /* 0x00000008050a72a5 */ /* 0x000fe4000f8e00ff */
[----:B------:R-:W-:Y:S02]  /*14f0*/  USHF.R.U32.HI UR7, URZ, UR9, UR7 ;  /* 0x00000009ff077299 */ /* 0x000fe40008011607 */
[----:B------:R-:W-:Y:S02]  /*1500*/  UIADD3 UR10, UPT, UPT, -UR4, URZ, URZ ;  /* 0x000000ff040a7290 */ /* 0x000fe4000fffe1ff */
[----:B------:R-:W-:Y:S02]  /*1510*/  USEL UR7, UR4, UR7, !UP2 ;  /* 0x0000000704077287 */ /* 0x000fe4000d000000 */
[----:B------:R-:W-:Y:S01]  /*1520*/  UIMAD UR10, UR14, UR10, UR30 ;  /* 0x0000000a0e0a72a4 */ /* 0x000fe2000f8e021e */
[----:B------:R-:W-:Y:S01]  /*1530*/  @!UP0 UMOV UR8, UR11 ;  /* 0x0000000b00088c82 */ /* 0x000fe20008000000 */
[----:B------:R-:W-:-:S02]  /*1540*/  UIADD3 UR11, UPT, UPT, -UR5, URZ, URZ ;  /* 0x000000ff050b7290 */ /* 0x000fc4000fffe1ff */
[----:B------:R-:W-:Y:S02]  /*1550*/  @!UP0 USHF.R.U32.HI UR8, URZ, UR9, UR8 ;  /* 0x00000009ff088299 */ /* 0x000fe40008011608 */
[----:B------:R-:W-:Y:S02]  /*1560*/  UIADD3 UR9, UPT, UPT, -UR7, URZ, URZ ;  /* 0x000000ff07097290 */ /* 0x000fe4000fffe1ff */
[----:B------:R-:W-:Y:S02]  /*1570*/  @!UP0 USEL UR8, UR5, UR8, !UP2 ;  /* 0x0000000805088287 */ /* 0x000fe4000d000000 */
[----:B------:R-:W-:Y:S02]  /*1580*/  UIMAD UR9, UR19, UR9, UR4 ;  /* 0x00000009130972a4 */ /* 0x000fe4000f8e0204 */
[----:B------:R-:W-:Y:S02]  /*1590*/  @!UP0 UIADD3 UR7, UPT, UPT, UR7, -UR8, URZ ;  /* 0x8000000807078290 */ /* 0x000fe4000fffe0ff */
[----:B------:R-:W-:-:S02]  /*15a0*/  @!UP0 UIMAD UR6, UR9, UR6, UR8 ;  /* 0x00000006090682a4 */ /* 0x000fc4000f8e0208 */
[----:B------:R-:W-:Y:S02]  /*15b0*/  @!UP0 UIMAD UR4, UR7, UR19, UR5 ;  /* 0x00000013070482a4 */ /* 0x000fe4000f8e0205 */
[----:B------:R-:W-:Y:S02]  /*15c0*/  UIMAD UR20, UR21, UR11, UR20 ;  /* 0x0000000b151472a4 */ /* 0x000fe4000f8e0214 */
[----:B------:R-:W-:Y:S01]  /*15d0*/  UIMAD UR30, UR4, UR14, UR10 ;  /* 0x0000000e041e72a4 */ /* 0x000fe2000f8e020a */
[----:B------:R-:W-:Y:S02]  /*15e0*/  @!UP0 UMOV UR5, UR6 ;  /* 0x0000000600058c82 */ /* 0x000fe40008000000 */
[----:B------:R-:W-:-:S12]  /*15f0*/  UIMAD UR20, UR5, UR21, UR20 ;  /* 0x00000015051472a4 */ /* 0x000fd8000f8e0214 */
.L_x_19:
[----:B------:R-:W-:-:S09]  /*1600*/  UISETP.NE.AND UP0, UPT, UR23, 0x1, UPT ;  /* 0x000000011700788c */ /* 0x000fd2000bf05270 */
[----:B------:R-:W-:Y:S05]  /*1610*/  BRA.U UP0, `(.L_x_20) ;  /* 0x0000000100407547 */ /* 0x000fea000b800000 */
[----:B------:R-:W2:Y:S01]  /*1620*/  LDCU.128 UR8, c[0x0][0xb10] ;  /* 0x00016200ff0877ac */ /* 0x000ea20008000c00 */
[----:B------:R-:W3:Y:S01]  /*1630*/  LDCU UR12, c[0x0][0xb0c] ;  /* 0x00016180ff0c77ac */ /* 0x000ee20008000800 */
[----:B------:R-:W4:Y:S01]  /*1640*/  LDCU UR13, c[0x0][0xb20] ;  /* 0x00016400ff0d77ac */ /* 0x000f220008000800 */
[----:B--2---:R-:W-:Y:S02]  /*1650*/  UIMAD.WIDE.U32 UR4, UR20, UR8, URZ ;  /* 0x00000008140472a5 */ /* 0x004fe4000f8e00ff */
[----:B------:R-:W-:Y:S02]  /*1660*/  UIMAD.WIDE.U32 UR6, UR30, UR11, URZ ;  /* 0x0000000b1e0672a5 */ /* 0x000fe4000f8e00ff */
[----:B---3--:R-:W-:Y:S02]  /*1670*/  UISETP.NE.AND UP0, UPT, UR12, 0x1, UPT ;  /* 0x000000010c00788c */ /* 0x008fe4000bf05270 */
[----:B------:R-:W-:-:S03]  /*1680*/  USHF.R.U32.HI UR5, URZ, UR9, UR5 ;  /* 0x00000009ff057299 */ /* 0x000fc60008011605 */
[----:B------:R-:W-:Y:S01]  /*1690*/  UMOV UR4, UR7 ;  /* 0x0000000700047c82 */ /* 0x000fe20008000000 */
[----:B------:R-:W-:Y:S02]  /*16a0*/  USEL UR5, UR20, UR5, !UP0 ;  /* 0x0000000514057287 */ /* 0x000fe4000c000000 */
[----:B------:R-:W-:Y:S02]  /*16b0*/  UISETP.NE.AND UP0, UPT, UR10, 0x1, UPT ;  /* 0x000000010a00788c */ /* 0x000fe4000bf05270 */
[----:B----4-:R-:W-:-:S04]  /*16c0*/  USHF.R.U32.HI UR4, URZ, UR13, UR4 ;  /* 0x0000000dff047299 */ /* 0x010fc80008011604 */
[----:B------:R-:W-:-:S04]  /*16d0*/  USEL UR4, UR30, UR4, !UP0 ;  /* 0x000000041e047287 */ /* 0x000fc8000c000000 */
[----:B------:R-:W-:Y:S02]  /*16e0*/  UIADD3 UR6, UPT, UPT, UR5, -UR4, URZ ;  /* 0x8000000405067290 */ /* 0x000fe4000fffe0ff */
[----:B------:R-:W-:Y:S02]  /*16f0*/  UIADD3 UR4, UPT, UPT, -UR5, UR4, URZ ;  /* 0x0000000405047290 */ /* 0x000fe4000fffe1ff */
[----:B------:R-:W-:Y:S02]  /*1700*/  UIMAD UR30, UR6, UR10, UR30 ;  /* 0x0000000a061e72a4 */ /* 0x000fe4000f8e021e */
[----:B------:R-:W-:-:S12]  /*1710*/  UIMAD UR20, UR4, UR12, UR20 ;  /* 0x0000000c041472a4 */ /* 0x000fd8000f8e0214 */
.L_x_20:
[----:B------:R-:W-:Y:S01]  /*1720*/  UISETP.NE.AND UP0, UPT, UR18, 0x2, UPT ;  /* 0x000000021200788c */ /* 0x000fe2000bf05270 */
[----:B------:R-:W-:Y:S09]  /*1730*/  BRA.U !UP6, `(.L_x_21) ;  /* 0x000000010e0c7547 */ /* 0x000ff2000b800000 */
[----:B------:R-:W-:Y:S01]  /*1740*/  UCGABAR_WAIT ;  /* 0x0000000000007dc7 */ /* 0x000fe20008000000 */
[----:B------:R-:W-:Y:S01]  /*1750*/  CCTL.IVALL ;  /* 0x00000000ff00798f */ /* 0x000fe20002000000 */
[----:B------:R-:W-:Y:S05]  /*1760*/  BRA `(.L_x_22) ;  /* 0x0000000000047947 */ /* 0x000fea0003800000 */
.L_x_21:
[----:B------:R-:W-:Y:S06]  /*1770*/  BAR.SYNC.DEFER_BLOCKING 0x0 ;  /* 0x0000000000007b1d */ /* 0x000fec0000010000 */
.L_x_22:
[----:B------:R-:W-:Y:S05]  /*1780*/  BRA.U UP0, `(.L_x_23) ;  /* 0x00000019008c7547 */ /* 0x000fea000b800000 */
[----:B------:R-:W2:Y:S01]  /*1790*/  LDCU UR6, c[0x0][0x38c] ;  /* 0x00007180ff0677ac */ /* 0x000ea20008000800 */
[----:B------:R-:W3:Y:S01]  /*17a0*/  S2UR UR8, SR_CgaCtaId ;  /* 0x00000000000879c3 */ /* 0x000ee20000008800 */
[----:B------:R-:W-:Y:S01]  /*17b0*/  PLOP3.LUT P1, PT, PT, PT, UP3, 0x80, 0x8 ;  /* 0x000000000008781c */ /* 0x000fe20003f2f038 */
[----:B------:R-:W-:Y:S01]  /*17c0*/  IMAD.MOV.U32 R12, RZ, RZ, 0x1 ;  /* 0x00000001ff0c7424 */ /* 0x000fe200078e00ff */
[----:B------:R-:W-:Y:S01]  /*17d0*/  UMOV UR7, 0x400 ;  /* 0x0000040000077882 */ /* 0x000fe20000000000 */
[----:B------:R-:W-:Y:S01]  /*17e0*/  UISETP.NE.AND UP1, UPT, UR18, URZ, UPT ;  /* 0x000000ff1200728c */ /* 0x000fe2000bf25270 */
[----:B------:R-:W-:Y:S01]  /*17f0*/  ISETP.EQ.OR P2, PT, R0, RZ, P3 ;  /* 0x000000ff0000720c */ /* 0x000fe20001f42670 */
[----:B------:R-:W-:Y:S01]  /*1800*/  USEL UR24, URZ, 0x1, UP4 ;  /* 0x00000001ff187887 */ /* 0x000fe2000a000000 */
[----:B------:R-:W-:Y:S02]  /*1810*/  PLOP3.LUT P1, PT, P1, PT, PT, 0x8, 0x80 ;  /* 0x000000000080781c */ /* 0x000fe40000f2e170 */
[----:B------:R-:W-:Y:S01]  /*1820*/  CS2R R10, SRZ ;  /* 0x00000000000a7805 */ /* 0x000fe2000001ff00 */
[----:B------:R-:W-:Y:S01]  /*1830*/  IMAD.MOV.U32 R9, RZ, RZ, RZ ;  /* 0x000000ffff097224 */ /* 0x000fe200078e00ff */
[----:B------:R-:W4:Y:S01]  /*1840*/  LDCU UR40, c[0x0][0x370] ;  /* 0x00006e00ff2877ac */ /* 0x000f220008000800 */
[----:B------:R-:W-:Y:S01]  /*1850*/  IMAD.MOV.U32 R8, RZ, RZ, 0x1 ;  /* 0x00000001ff087424 */ /* 0x000fe200078e00ff */
[----:B------:R-:W1:Y:S01]  /*1860*/  LDCU.64 UR26, c[0x0][0x348] ;  /* 0x00006900ff1a77ac */ /* 0x000e620008000a00 */
[----:B--2---:R-:W-:-:S02]  /*1870*/  UIADD3 UR5, UPT, UPT, UR6, 0x3f, URZ ;  /* 0x0000003f06057890 */ /* 0x004fc4000fffe0ff */
[----:B------:R-:W-:Y:S02]  /*1880*/  USHF.R.U32.HI UR45, URZ, 0x6, UR28 ;  /* 0x00000006ff2d7899 */ /* 0x000fe4000801161c */
[----:B------:R-:W-:Y:S02]  /*1890*/  USHF.R.S32.HI UR4, URZ, 0x1f, UR5 ;  /* 0x0000001fff047899 */ /* 0x000fe40008011405 */
[----:B---3--:R-:W-:Y:S02]  /*18a0*/  ULEA UR7, UR8, UR7, 0x18 ;  /* 0x0000000708077291 */ /* 0x008fe4000f8ec0ff */
[----:B------:R-:W-:Y:S02]  /*18b0*/  ULEA.HI UR4, UR4, UR5, URZ, 0x6 ;  /* 0x0000000504047291 */ /* 0x000fe4000f8f30ff */
[----:B------:R-:W-:Y:S02]  /*18c0*/  UIADD3 UR46, UPT, UPT, UR6, 0x7e, URZ ;  /* 0x0000007e062e7890 */ /* 0x000fe4000fffe0ff */
[----:B------:R-:W-:-:S02]  /*18d0*/  USHF.R.S32.HI UR43, URZ, 0x6, UR4 ;  /* 0x00000006ff2b7899 */ /* 0x000fc40008011404 */
[----:B------:R-:W-:Y:S02]  /*18e0*/  UIADD3 UR4, UPT, UPT, UR6, -0x1, URZ ;  /* 0xffffffff06047890 */ /* 0x000fe4000fffe0ff */
[----:B------:R-:W-:Y:S02]  /*18f0*/  UISETP.LT.U32.AND UP0, UPT, UR43, 0x11, UPT ;  /* 0x000000112b00788c */ /* 0x000fe4000bf01070 */
[----:B------:R-:W-:Y:S02]  /*1900*/  UISETP.GE.U32.AND UP2, UPT, UR4, -0x7f, UPT ;  /* 0xffffff810400788c */ /* 0x000fe4000bf46070 */
[----:B------:R-:W-:Y:S01]  /*1910*/  USEL UR41, UR43, 0x11, UP0 ;  /* 0x000000112b297887 */ /* 0x000fe20008000000 */
[----:B------:R-:W2:Y:S03]  /*1920*/  LDCU UR39, c[0x0][0x374] ;  /* 0x00006e80ff2777ac */ /* 0x000ea60008000800 */
[----:B------:R-:W-:-:S02]  /*1930*/  UIADD3 UR21, UPT, UPT, UR41, -0x1, URZ ;  /* 0xffffffff29157890 */ /* 0x000fc4000fffe0ff */
[----:B------:R-:W-:-:S03]  /*1940*/  USEL UR24, UR24, 0x2, UP1 ;  /* 0x0000000218187887 */ /* 0x000fc60008800000 */
[----:B------:R-:W-:Y:S02]  /*1950*/  @UP2 UIADD3 UR21, UPT, UPT, UR41, URZ, URZ ;  /* 0x000000ff29152290 */ /* 0x000fe4000fffe0ff */
[----:B------:R-:W-:Y:S02]  /*1960*/  UIADD3 UR29, UPT, UPT, UR7, 0x15400, UR28 ;  /* 0x00015400071d7890 */ /* 0x000fe4000fffe01c */
[----:B------:R-:W-:Y:S02]  /*1970*/  UIADD3 UR44, UPT, UPT, UR43, -UR41, URZ ;  /* 0x800000292b2c7290 */ /* 0x000fe4000fffe0ff */
[----:B------:R-:W-:Y:S01]  /*1980*/  UIADD3 UR21, UPT, UPT, UR21, 0x1, URZ ;  /* 0x0000000115157890 */ /* 0x000fe2000fffe0ff */
[----:B-1--4-:R-:W-:-:S11]  /*1990*/  UMOV UR5, URZ ;  /* 0x000000ff00057c82 */ /* 0x012fd60008000000 */
.L_x_43:
[----:B-1----:R-:W1:Y:S02]  /*19a0*/  S2UR UR4, SR_CgaCtaId ;  /* 0x00000000000479c3 */ /* 0x002e640000008800 */
[----:B-1----:R-:W-:-:S09]  /*19b0*/  UISETP.NE.AND UP0, UPT, UR4, URZ, UPT ;  /* 0x000000ff0400728c */ /* 0x002fd2000bf05270 */
[----:B------:R-:W-:Y:S05]  /*19c0*/  BRA.U UP0, `(.L_x_24) ;  /* 0x0000000100287547 */ /* 0x000fea000b800000 */
[----:B------:R-:W-:Y:S02]  /*19d0*/  LEA R0, R9, UR7, 0x3 ;  /* 0x0000000709007c11 */ /* 0x000fe4000f8e18ff */
[----:B------:R-:W-:-:S04]  /*19e0*/  SHF.L.U32 R3, R8, 0x1f, RZ ;  /* 0x0000001f08037819 */ /* 0x000fc800000006ff */
[----:B------:R-:W1:Y:S02]  /*19f0*/  SYNCS.PHASECHK.TRANS64.TRYWAIT P0, [R0+URZ+0x1b0], R3 ;  /* 0x0001b003000075a7 */ /* 0x000e6400080011ff */
[----:B-1----:R-:W-:Y:S05]  /*1a00*/  @!P0 BRA `(.L_x_25) ;  /* 0x0000006400b88947 */ /* 0x002fea0003800000 */
.L_x_126:
[----:B------:R3:W-:Y:S01]  /*1a10*/  SYNCS.ARRIVE.TRANS64.A1T0 RZ, [R0+URZ+0x1a0], RZ ;  /* 0x0001a0ff00ff79a7 */ /* 0x0007e200081000ff */
[----:B------:R-:W-:-:S05]  /*1a20*/  VIADD R9, R9, 0x1 ;  /* 0x0000000109097836 */ /* 0x000fca0000000000 */
[----:B------:R-:W-:-:S04]  /*1a30*/  ISETP.NE.AND P0, PT, R9, 0x2, PT ;  /* 0x000000020900780c */ /* 0x000fc80003f05270 */
[----:B-1----:R-:W-:Y:S02]  /*1a40*/  SEL R3, RZ, 0x1, P0 ;  /* 0x00000001ff037807 */ /* 0x002fe40000000000 */
[----:B------:R-:W-:Y:S02]  /*1a50*/  SEL R9, R9, RZ, P0 ;  /* 0x000000ff09097207 */ /* 0x000fe40000000000 */
[----:B------:R-:W-:-:S07]  /*1a60*/  LOP3.LUT R8, R8, R3, RZ, 0x3c, !PT ;  /* 0x0000000308087212 */ /* 0x000fce00078e3cff */
.L_x_24:
[----:B------:R-:W-:Y:S01]  /*1a70*/  ULEA UR4, UR5, UR7, 0x3 ;  /* 0x0000000705047291 */ /* 0x000fe2000f8e18ff */
[----:B---3--:R-:W-:Y:S01]  /*1a80*/  SHF.L.U32 R0, R12, 0x1f, RZ ;  /* 0x0000001f0c007819 */ /* 0x008fe200000006ff */
[----:B------:R-:W-:Y:S02]  /*1a90*/  UISETP.GE.U32.AND UP0, UPT, UR46, 0x7f, UPT ;  /* 0x0000007f2e00788c */ /* 0x000fe4000bf06070 */
[----:B------:R-:W-:Y:S02]  /*1aa0*/  USHF.L.U32 UR35, UR20, 0x6, URZ ;  /* 0x0000000614237899 */ /* 0x000fe400080006ff */
[----:B------:R-:W-:Y:S01]  /*1ab0*/  ULEA UR19, UR30, UR45, 0x7 ;  /* 0x0000002d1e137291 */ /* 0x000fe2000f8e38ff */
[----:B------:R-:W-:Y:S02]  /*1ac0*/  UMOV UR13, URZ ;  /* 0x000000ff000d7c82 */ /* 0x000fe40008000000 */
[----:B------:R1:W3:Y:S02]  /*1ad0*/  SYNCS.PHASECHK.TRANS64.TRYWAIT P0, [UR4+0x88], R0 ;  /* 0x00008800ff0075a7 */ /* 0x0002e40008001104 */
[----:B------:R-:W-:Y:S07]  /*1ae0*/  BRA.U !UP0, `(.L_x_26) ;  /* 0x0000000108bc7547 */ /* 0x000fee000b800000 */
[----:B------:R-:W-:Y:S01]  /*1af0*/  UMOV UR6, URZ ;  /* 0x000000ff00067c82 */ /* 0x000fe20008000000 */
[----:B------:R-:W-:-:S05]  /*1b00*/  UMOV UR4, UR5 ;  /* 0x0000000500047c82 */ /* 0x000fca0008000000 */
.L_x_32:
[----:B------:R-:W-:Y:S01]  /*1b10*/  ULEA UR33, UR4, UR7, 0x3 ;  /* 0x0000000704217291 */ /* 0x000fe2000f8e18ff */
[----:B---3--:R-:W-:Y:S01]  /*1b20*/  @!P3 MOV R2, 0x3000 ;  /* 0x000030000002b802 */ /* 0x008fe20000000f00 */
[----:B-1-34-:R-:W-:Y:S10]  /*1b30*/  @P0 BRA `(.L_x_27) ;  /* 0x00000000000c0947 */ /* 0x01aff40003800000 */
[----:B------:R-:W-:-:S04]  /*1b40*/  SHF.L.U32 R3, R12, 0x1f, RZ ;  /* 0x0000001f0c037819 */ /* 0x000fc800000006ff */
[----:B------:R-:W3:Y:S02]  /*1b50*/  SYNCS.PHASECHK.TRANS64.TRYWAIT P0, [UR33+0x88], R3 ;  /* 0x00008803ff0075a7 */ /* 0x000ee40008001121 */
[----:B---3--:R-:W-:Y:S05]  /*1b60*/  @!P0 BRA `(.L_x_28) ;  /* 0x0000006400748947 */ /* 0x008fea0003800000 */
.L_x_27:
[----:B------:R3:W-:Y:S01]  /*1b70*/  @!P3 SYNCS.ARRIVE.TRANS64 RZ, [UR33], R2 ;  /* 0x00000002ffffb9a7 */ /* 0x0007e20008000021 */
[----:B------:R-:W-:-:S04]  /*1b80*/  ULOP3.LUT UR5, UR24, 0x2, URZ, 0xfc, !UPT ;  /* 0x0000000218057892 */ /* 0x000fc8000f8efcff */
[----:B------:R-:W-:-:S09]  /*1b90*/  UISETP.NE.AND UP0, UPT, UR5, 0x2, UPT ;  /* 0x000000020500788c */ /* 0x000fd2000bf05270 */
[----:B------:R-:W-:Y:S05]  /*1ba0*/  BRA.U UP0, `(.L_x_29) ;  /* 0x0000000100047547 */ /* 0x000fea000b800000 */
[----:B--2---:R-:W-:Y:S05]  /*1bb0*/  BPT.TRAP 0x1 ;  /* 0x000000040000795c */ /* 0x004fea0000300000 */
.L_x_29:
[----:B------:R-:W-:Y:S04]  /*1bc0*/  BSSY.RECONVERGENT B0, `(.L_x_30) ;  /* 0x0000003000007945 */ /* 0x000fe80003800200 */
[----:B------:R-:W-:Y:S05]  /*1bd0*/  @P2 BRA `(.L_x_31) ;  /* 0x0000000000042947 */ /* 0x000fea0003800000 */
[----:B--2---:R-:W-:Y:S05]  /*1be0*/  BPT.TRAP 0x1 ;  /* 0x000000040000795c */ /* 0x004fea0000300000 */
.L_x_31:
[----:B--2---:R-:W-:Y:S05]  /*1bf0*/  BSYNC.RECONVERGENT B0 ;  /* 0x0000000000007941 */ /* 0x004fea0003800200 */
.L_x_30:
[----:B------:R-:W-:Y:S02]  /*1c00*/  UIADD3 UR5, UPT, UPT, UR4, 0x1, URZ ;  /* 0x0000000104057890 */ /* 0x000fe4000fffe0ff */
[----:B------:R-:W-:Y:S02]  /*1c10*/  USHF.L.U32 UR34, UR6, 0x6, URZ ;  /* 0x0000000606227899 */ /* 0x000fe400080006ff */
[----:B------:R-:W-:Y:S02]  /*1c20*/  UISETP.NE.AND UP0, UPT, UR5, 0x11, UPT ;  /* 0x000000110500788c */ /* 0x000fe4000bf05270 */
[----:B------:R-:W-:Y:S02]  /*1c30*/  UIADD3 UR6, UPT, UPT, UR6, 0x1, URZ ;  /* 0x0000000106067890 */ /* 0x000fe4000fffe0ff */
[----:B------:R-:W-:Y:S02]  /*1c40*/  USEL UR9, URZ, 0x1, UP0 ;  /* 0x00000001ff097887 */ /* 0x000fe40008000000 */
[----:B------:R-:W-:-:S02]  /*1c50*/  USEL UR5, UR5, URZ, UP0 ;  /* 0x000000ff05057287 */ /* 0x000fc40008000000 */
[----:B------:R-:W-:Y:S02]  /*1c60*/  ULEA UR32, UR4, UR7, 0xc ;  /* 0x0000000704207291 */ /* 0x000fe4000f8e60ff */
[----:B------:R-:W-:Y:S01]  /*1c70*/  ULEA UR8, UR5, UR7, 0x3 ;  /* 0x0000000705087291 */ /* 0x000fe2000f8e18ff */
[----:B------:R-:W-:Y:S01]  /*1c80*/  LOP3.LUT R12, R12, UR9, RZ, 0x3c, !PT ;  /* 0x000000090c0c7c12 */ /* 0x000fe2000f8e3cff */
[----:B------:R-:W-:Y:S02]  /*1c90*/  UIADD3 UR10, UP1, UPT, UR26, 0x80, URZ ;  /* 0x000000801a0a7890 */ /* 0x000fe4000ff3e0ff */
[----:B------:R-:W-:Y:S01]  /*1ca0*/  ULEA UR16, UR4, UR28, 0xd ;  /* 0x0000001c04107291 */ /* 0x000fe2000f8e68ff */
[----:B-1----:R-:W-:Y:S01]  /*1cb0*/  SHF.L.U32 R0, R12, 0x1f, RZ ;  /* 0x0000001f0c007819 */ /* 0x002fe200000006ff */
[----:B------:R-:W-:Y:S02]  /*1cc0*/  UIADD3.X UR11, UPT, UPT, URZ, UR27, URZ, UP1, !UPT ;  /* 0x0000001bff0b7290 */ /* 0x000fe40008ffe4ff */
[----:B------:R-:W-:Y:S01]  /*1cd0*/  UIADD3 UR32, UPT, UPT, UR32, 0x4400, URZ ;  /* 0x0000440020207890 */ /* 0x000fe2000fffe0ff */
[----:B------:R4:W1:Y:S01]  /*1ce0*/  SYNCS.PHASECHK.TRANS64.TRYWAIT P0, [UR8+0x88], R0 ;  /* 0x00008800ff0075a7 */ /* 0x0008620008001108 */
[----:B------:R-:W-:-:S02]  /*1cf0*/  UIADD3 UR8, UP0, UPT, UR26, 0x180, URZ ;  /* 0x000001801a087890 */ /* 0x000fc4000ff1e0ff */
[----:B------:R-:W-:Y:S02]  /*1d00*/  UIADD3 UR16, UPT, UPT, UR7, 0x15400, UR16 ;  /* 0x0001540007107890 */ /* 0x000fe4000fffe010 */
[----:B------:R-:W-:Y:S02]  /*1d10*/  UIADD3.X UR9, UPT, UPT, URZ, UR27, URZ, UP0, !UPT ;  /* 0x0000001bff097290 */ /* 0x000fe400087fe4ff */
[----:B------:R-:W-:Y:S01]  /*1d20*/  UISETP.NE.AND UP0, UPT, UR6, UR21, UPT ;  /* 0x000000150600728c */ /* 0x000fe2000bf05270 */
[----:B------:R-:W-:Y:S01]  /*1d30*/  UMOV UR12, 0x0 ;  /* 0x00000000000c7882 */ /* 0x000fe20000000000 */
[----:B------:R-:W-:Y:S01]  /*1d40*/  UMOV UR13, 0x10000000 ;  /* 0x10000000000d7882 */ /* 0x000fe20000000000 */
[----:B------:R-:W-:Y:S01]  /*1d50*/  UMOV UR4, 0x30000 ;  /* 0x0003000000047882 */ /* 0x000fe20000000000 */
[----:B------:R-:W-:Y:S01]  /*1d60*/  UMOV UR20, UR36 ;  /* 0x0000002400147c82 */ /* 0x000fe20008000000 */
[----:B------:R-:W-:Y:S01]  /*1d70*/  UMOV UR17, UR33 ;  /* 0x0000002100117c82 */ /* 0x000fe20008000000 */
[----:B------:R-:W-:Y:S01]  /*1d80*/  UMOV UR18, UR34 ;  /* 0x0000002200127c82 */ /* 0x000fe20008000000 */
[----:B------:R-:W-:Y:S01]  /*1d90*/  UTMALDG.3D [UR32], [UR10], desc[UR12] ;  /* 0x00000c200a0075b4 */ /* 0x000fe20008011000 */
[----:B------:R2:W-:Y:S02]  /*1da0*/  UTMALDG.3D.MULTICAST [UR16], [UR8], UR4, desc[UR12] ;  /* 0x00000c10080073b4 */ /* 0x0005e40008011804 */
[----:B--2---:R-:W-:Y:S01]  /*1db0*/  UMOV UR13, UR21 ;  /* 0x00000015000d7c82 */ /* 0x004fe20008000000 */
[----:B------:R-:W-:Y:S01]  /*1dc0*/  UMOV UR4, UR5 ;  /* 0x0000000500047c82 */ /* 0x000fe20008000000 */
[----:B------:R-:W-:Y:S05]  /*1dd0*/  BRA.U UP0, `(.L_x_32) ;  /* 0xfffffffd004c7547 */ /* 0x000fea000b83ffff */
.L_x_26:
[----:B------:R-:W-:Y:S01]  /*1de0*/  ULEA UR4, UR5, UR7, 0x3 ;  /* 0x0000000705047291 */ /* 0x000fe2000f8e18ff */
[----:B-1--4-:R-:W-:Y:S01]  /*1df0*/  SHF.L.U32 R0, R12, 0x1f, RZ ;  /* 0x0000001f0c007819 */ /* 0x012fe200000006ff */
[----:B------:R-:W-:Y:S01]  /*1e00*/  @!P1 SYNCS.ARRIVE.TRANS64.A1T0 RZ, [UR7+0x138], RZ ;  /* 0x000138ffffff99a7 */ /* 0x000fe20008100007 */
[----:B------:R-:W-:-:S06]  /*1e10*/  UISETP.GT.AND UP0, UPT, UR43, UR41, UPT ;  /* 0x000000292b00728c */ /* 0x000fcc000bf04270 */
[----:B---3--:R1:W3:Y:S03]  /*1e20*/  SYNCS.PHASECHK.TRANS64.TRYWAIT P0, [UR4+0x88], R0 ;  /* 0x00008800ff0075a7 */ /* 0x0082e60008001104 */
[----:B------:R-:W-:Y:S05]  /*1e30*/  BRA.U !UP0, `(.L_x_33) ;  /* 0x0000000108bc7547 */ /* 0x000fea000b800000 */
[----:B------:R-:W-:Y:S01]  /*1e40*/  UIADD3 UR25, UPT, UPT, UR44, UR13, URZ ;  /* 0x0000000d2c197290 */ /* 0x000fe2000fffe0ff */
[----:B------:R-:W-:-:S11]  /*1e50*/  UMOV UR4, UR5 ;  /* 0x0000000500047c82 */ /* 0x000fd60008000000 */
.L_x_39:
[----:B------:R-:W-:Y:S01]  /*1e60*/  ULEA UR9, UR4, UR7, 0x3 ;  /* 0x0000000704097291 */ /* 0x000fe2000f8e18ff */
[----:B---3--:R-:W-:Y:S01]  /*1e70*/  @!P3 MOV R2, 0x3000 ;  /* 0x000030000002b802 */ /* 0x008fe20000000f00 */
[----:B-1-3--:R-:W-:Y:S10]  /*1e80*/  @P0 BRA `(.L_x_34) ;  /* 0x00000000000c0947 */ /* 0x00aff40003800000 */
[----:B------:R-:W-:-:S04]  /*1e90*/  SHF.L.U32 R3, R12, 0x1f, RZ ;  /* 0x0000001f0c037819 */ /* 0x000fc800000006ff */
[----:B------:R-:W3:Y:S02]  /*1ea0*/  SYNCS.PHASECHK.TRANS64.TRYWAIT P0, [UR9+0x88], R3 ;  /* 0x00008803ff0075a7 */ /* 0x000ee40008001109 */
[----:B---3--:R-:W-:Y:S05]  /*1eb0*/  @!P0 BRA `(.L_x_35) ;  /* 0x0000006000b88947 */ /* 0x008fea0003800000 */
.L_x_34:
[----:B------:R3:W-:Y:S01]  /*1ec0*/  @!P3 SYNCS.ARRIVE.TRANS64 RZ, [UR9], R2 ;  /* 0x00000002ffffb9a7 */ /* 0x0007e20008000009 */
[----:B------:R-:W-:-:S04]  /*1ed0*/  ULOP3.LUT UR5, UR24, 0x2, URZ, 0xfc, !UPT ;  /* 0x0000000218057892 */ /* 0x000fc8000f8efcff */
[----:B------:R-:W-:-:S09]  /*1ee0*/  UISETP.NE.AND UP0, UPT, UR5, 0x2, UPT ;  /* 0x000000020500788c */ /* 0x000fd2000bf05270 */
[----:B------:R-:W-:Y:S05]  /*1ef0*/  BRA.U UP0, `(.L_x_36) ;  /* 0x0000000100047547 */ /* 0x000fea000b800000 */
[----:B--2---:R-:W-:Y:S05]  /*1f00*/  BPT.TRAP 0x1 ;  /* 0x000000040000795c */ /* 0x004fea0000300000 */
.L_x_36:
[----:B------:R-:W-:Y:S04]  /*1f10*/  BSSY.RECONVERGENT B0, `(.L_x_37) ;  /* 0x0000003000007945 */ /* 0x000fe80003800200 */
[----:B------:R-:W-:Y:S05]  /*1f20*/  @P2 BRA `(.L_x_38) ;  /* 0x0000000000042947 */ /* 0x000fea0003800000 */
[----:B--2---:R-:W-:Y:S05]  /*1f30*/  BPT.TRAP 0x1 ;  /* 0x000000040000795c */ /* 0x004fea0000300000 */
.L_x_38:
[----:B--2---:R-:W-:Y:S05]  /*1f40*/  BSYNC.RECONVERGENT B0 ;  /* 0x0000000000007941 */ /* 0x004fea0003800200 */
.L_x_37:
[----:B------:R-:W-:Y:S02]  /*1f50*/  UIADD3 UR5, UPT, UPT, UR4, 0x1, URZ ;  /* 0x0000000104057890 */ /* 0x000fe4000fffe0ff */
[----:B------:R-:W-:Y:S02]  /*1f60*/  UIADD3 UR14, UP1, UPT, UR26, 0x80, URZ ;  /* 0x000000801a0e7890 */ /* 0x000fe4000ff3e0ff */
[----:B------:R-:W-:Y:S02]  /*1f70*/  UISETP.NE.AND UP0, UPT, UR5, 0x11, UPT ;  /* 0x000000110500788c */ /* 0x000fe4000bf05270 */
[----:B------:R-:W-:Y:S02]  /*1f80*/  USHF.L.U32 UR10, UR13, 0x6, URZ ;  /* 0x000000060d0a7899 */ /* 0x000fe400080006ff */
[----:B------:R-:W-:Y:S02]  /*1f90*/  USEL UR8, URZ, 0x1, UP0 ;  /* 0x00000001ff087887 */ /* 0x000fe40008000000 */
[----:B------:R-:W-:-:S02]  /*1fa0*/  USEL UR5, UR5, URZ, UP0 ;  /* 0x000000ff05057287 */ /* 0x000fc40008000000 */
[----:B------:R-:W-:Y:S02]  /*1fb0*/  UIADD3 UR22, UP0, UPT, UR26, 0x180, URZ ;  /* 0x000001801a167890 */ /* 0x000fe4000ff1e0ff */
[----:B------:R-:W-:Y:S01]  /*1fc0*/  LOP3.LUT R12, R12, UR8, RZ, 0x3c, !PT ;  /* 0x000000080c0c7c12 */ /* 0x000fe2000f8e3cff */
[----:B------:R-:W-:Y:S02]  /*1fd0*/  ULEA UR8, UR4, UR7, 0xc ;  /* 0x0000000704087291 */ /* 0x000fe4000f8e60ff */
[----:B------:R-:W-:Y:S01]  /*1fe0*/  ULEA UR6, UR5, UR7, 0x3 ;  /* 0x0000000705067291 */ /* 0x000fe2000f8e18ff */
[----:B-1----:R-:W-:Y:S01]  /*1ff0*/  SHF.L.U32 R0, R12, 0x1f, RZ ;  /* 0x0000001f0c007819 */ /* 0x002fe200000006ff */
[----:B------:R-:W-:Y:S02]  /*2000*/  UIADD3 UR8, UPT, UPT, UR8, 0x4400, URZ ;  /* 0x0000440008087890 */ /* 0x000fe4000fffe0ff */
[----:B------:R-:W-:Y:S02]  /*2010*/  UIADD3.X UR15, UPT, UPT, URZ, UR27, URZ, UP1, !UPT ;  /* 0x0000001bff0f7290 */ /* 0x000fe40008ffe4ff */
[----:B------:R-:W-:-:S02]  /*2020*/  ULEA UR16, UR4, UR29, 0xd ;  /* 0x0000001d04107291 */ /* 0x000fc4000f8e68ff */
[----:B------:R-:W-:Y:S01]  /*2030*/  UIADD3.X UR23, UPT, UPT, URZ, UR27, URZ, UP0, !UPT ;  /* 0x0000001bff177290 */ /* 0x000fe200087fe4ff */
[----:B------:R4:W1:Y:S01]  /*2040*/  SYNCS.PHASECHK.TRANS64.TRYWAIT P0, [UR6+0x88], R0 ;  /* 0x00008800ff0075a7 */ /* 0x0008620008001106 */
[----:B------:R-:W-:Y:S01]  /*2050*/  UMOV UR30, 0x0 ;  /* 0x00000000001e7882 */ /* 0x000fe20000000000 */
[----:B------:R-:W-:Y:S01]  /*2060*/  UMOV UR31, 0x10000000 ;  /* 0x10000000001f7882 */ /* 0x000fe20000000000 */
[----:B------:R-:W-:Y:S01]  /*2070*/  UMOV UR11, UR35 ;  /* 0x00000023000b7c82 */ /* 0x000fe20008000000 */
[----:B------:R-:W-:Y:S01]  /*2080*/  UMOV UR12, UR36 ;  /* 0x00000024000c7c82 */ /* 0x000fe20008000000 */
[----:B------:R-:W-:Y:S01]  /*2090*/  UMOV UR6, 0x30000 ;  /* 0x0003000000067882 */ /* 0x000fe20000000000 */
[----:B------:R-:W-:Y:S01]  /*20a0*/  UMOV UR20, UR36 ;  /* 0x0000002400147c82 */ /* 0x000fe20008000000 */
[----:B------:R-:W-:Y:S01]  /*20b0*/  UMOV UR17, UR9 ;  /* 0x0000000900117c82 */ /* 0x000fe20008000000 */
[----:B------:R-:W-:Y:S01]  /*20c0*/  UMOV UR18, UR10 ;  /* 0x0000000a00127c82 */ /* 0x000fe20008000000 */
[----:B------:R4:W-:Y:S01]  /*20d0*/  UTMALDG.3D [UR8], [UR14], desc[UR30] ;  /* 0x00001e080e0075b4 */ /* 0x0009e20008011000 */
[----:B------:R-:W-:Y:S01]  /*20e0*/  UIADD3 UR13, UPT, UPT, UR13, 0x1, URZ ;  /* 0x000000010d0d7890 */ /* 0x000fe2000fffe0ff */
[----:B------:R-:W-:-:S03]  /*20f0*/  UMOV UR4, UR5 ;  /* 0x0000000500047c82 */ /* 0x000fc60008000000 */
[----:B------:R-:W-:Y:S01]  /*2100*/  UISETP.NE.AND UP0, UPT, UR13, UR25, UPT ;  /* 0x000000190d00728c */ /* 0x000fe2000bf05270 */
[----:B------:R4:W-:Y:S08]  /*2110*/  UTMALDG.3D.MULTICAST [UR16], [UR22], UR6, desc[UR30] ;  /* 0x00001e10160073b4 */ /* 0x0009f00008011806 */
[----:B----4-:R-:W-:Y:S05]  /*2120*/  BRA.U UP0, `(.L_x_39) ;  /* 0xfffffffd004c7547 */ /* 0x010fea000b83ffff */
.L_x_33:
[C---:B------:R-:W-:Y:S01]  /*2130*/  LEA R3, R11.reuse, UR7, 0x3 ;  /* 0x000000070b037c11 */ /* 0x040fe2000f8e18ff */
[----:B------:R-:W-:Y:S01]  /*2140*/  NOP ;  /* 0x0000000000007918 */ /* 0x000fe20000000000 */
[----:B-1----:R-:W-:Y:S02]  /*2150*/  SHF.L.U32 R0, R10, 0x1f, RZ ;  /* 0x0000001f0a007819 */ /* 0x002fe400000006ff */
[----:B------:R-:W-:Y:S02]  /*2160*/  LEA R5, R11, UR7, 0x4 ;  /* 0x000000070b057c11 */ /* 0x000fe4000f8e20ff */
[----:B---3--:R-:W1:Y:S02]  /*2170*/  SYNCS.PHASECHK.TRANS64.TRYWAIT P0, [R3+URZ+0x140], R0 ;  /* 0x00014000030075a7 */ /* 0x008e6400080011ff */
[----:B-1----:R-:W-:Y:S05]  /*2180*/  @!P0 BRA `(.L_x_40) ;  /* 0x00000060001c8947 */ /* 0x002fea0003800000 */
.L_x_129:
[----:B------:R-:W3:Y:S01]  /*2190*/  LDS.128 R4, [R5+0x1d0] ;  /* 0x0001d00005047984 */ /* 0x000ee20000000c00 */
[----:B------:R-:W-:Y:S01]  /*21a0*/  UISETP.GE.AND UP0, UPT, UR42, 0x1, UPT ;  /* 0x000000012a00788c */ /* 0x000fe2000bf06270 */
[----:B------:R-:W-:Y:S01]  /*21b0*/  @!PT LDS RZ, [RZ] ;  /* 0x00000000fffff984 */ /* 0x000fe20000000800 */
[----:B------:R-:W-:Y:S01]  /*21c0*/  @!PT LDS RZ, [RZ] ;  /* 0x00000000fffff984 */ /* 0x000fe20000000800 */
[----:B------:R-:W-:Y:S01]  /*21d0*/  @!PT LDS RZ, [RZ] ;  /* 0x00000000fffff984 */ /* 0x000fe20000000800 */
[----:B------:R-:W-:Y:S01]  /*21e0*/  @!PT LDS RZ, [RZ] ;  /* 0x00000000fffff984 */ /* 0x000fe20000000800 */
[----:B------:R4:W-:Y:S06]  /*21f0*/  MEMBAR.ALL.CTA ;  /* 0x0000000000007992 */ /* 0x0009ec0000008000 */
[----:B----4-:R-:W4:Y:S01]  /*2200*/  FENCE.VIEW.ASYNC.S ;  /* 0x00000000000073c6 */ /* 0x010f220000000000 */
[----:B---3--:R-:W-:-:S13]  /*2210*/  LOP3.LUT P0, RZ, R6, 0x1, RZ, 0xc0, !PT ;  /* 0x0000000106ff7812 */ /* 0x008fda000780c0ff */
[----:B----4-:R-:W-:Y:S01]  /*2220*/  VOTEU.ANY UP1, P0 ;  /* 0x0000000000ff7886 */ /* 0x010fe20000020100 */
[----:B------:R-:W-:-:S13]  /*2230*/  PLOP3.LUT P0, PT, PT, PT, UP1, 0x80, 0x8 ;  /* 0x000000000008781c */ /* 0x000fda0003f0f018 */
[----:B-1----:R-:W-:Y:S02]  /*2240*/  @P0 LOP3.LUT R0, R5, 0xffff, RZ, 0xc0, !PT ;  /* 0x0000ffff05000812 */ /* 0x002fe400078ec0ff */
[----:B------:R-:W-:Y:S02]  /*2250*/  @P0 MOV R2, R4 ;  /* 0x0000000400020202 */ /* 0x000fe40000000f00 */
[----:B------:R-:W-:Y:S01]  /*2260*/  @P0 R2UR UR6, R0 ;  /* 0x00000000000602ca */ /* 0x000fe200000e0000 */
[----:B------:R-:W-:Y:S01]  /*2270*/  VIADD R0, R3, 0x150 ;  /* 0x0000015003007836 */ /* 0x000fe20000000000 */
[----:B------:R-:W-:Y:S02]  /*2280*/  @P0 SHF.R.U32.HI R4, RZ, 0x10, R5 ;  /* 0x00000010ff040819 */ /* 0x000fe40000011605 */
[----:B------:R-:W-:Y:S02]  /*2290*/  @P0 R2UR UR8, R2 ;  /* 0x00000000020802ca */ /* 0x000fe400000e0000 */
[----:B------:R-:W-:-:S02]  /*22a0*/  PRMT R0, RZ, 0x654, R0 ;  /* 0x00000654ff007816 */ /* 0x000fc40000000000 */
[----:B------:R-:W-:Y:S02]  /*22b0*/  @P0 R2UR UR4, R4 ;  /* 0x00000000040402ca */ /* 0x000fe400000e0000 */
[----:B------:R1:W-:Y:S03]  /*22c0*/  SYNCS.ARRIVE.TRANS64.RED.A1T0 RZ, [R0+URZ], RZ ;  /* 0x000000ff00ff79a7 */ /* 0x0003e600081004ff */
[----:B------:R-:W-:-:S04]  /*22d0*/  @UP1 UMOV UR37, UR6 ;  /* 0x0000000600251c82 */ /* 0x000fc80008000000 */
[----:B------:R-:W-:-:S04]  /*22e0*/  @UP1 UMOV UR38, UR8 ;  /* 0x0000000800261c82 */ /* 0x000fc80008000000 */
[----:B------:R-:W-:Y:S01]  /*22f0*/  @UP1 UMOV UR36, UR4 ;  /* 0x0000000400241c82 */ /* 0x000fe20008000000 */
[----:B------:R-:W-:Y:S05]  /*2300*/  BRA.U !UP0, `(.L_x_41) ;  /* 0x0000000108d47547 */ /* 0x000fea000b800000 */
[----:B------:R-:W2:Y:S01]  /*2310*/  LDCU.128 UR12, c[0x0][0xb10] ;  /* 0x00016200ff0c77ac */ /* 0x000ea20008000c00 */
[----:B------:R-:W3:Y:S01]  /*2320*/  LDCU UR25, c[0x0][0xb20] ;  /* 0x00016400ff1977ac */ /* 0x000ee20008000800 */
[----:B------:R-:W4:Y:S01]  /*2330*/  LDCU UR20, c[0x0][0xb0c] ;  /* 0x00016180ff1477ac */ /* 0x000f220008000800 */
[----:B------:R-:W1:Y:S01]  /*2340*/  LDCU.64 UR10, c[0x0][0xb28] ;  /* 0x00016500ff0a77ac */ /* 0x000e620008000a00 */
[----:B------:R-:W-:Y:S02]  /*2350*/  UISETP.NE.AND UP3, UPT, UR42, 0x1, UPT ;  /* 0x000000012a00788c */ /* 0x000fe4000bf65270 */
[----:B--2---:R-:W-:Y:S02]  /*2360*/  UIMAD.WIDE.U32 UR16, UR39, UR15, URZ ;  /* 0x0000000f271072a5 */ /* 0x004fe4000f8e00ff */
[----:B------:R-:W-:Y:S02]  /*2370*/  UIMAD.WIDE.U32 UR8, UR40, UR12, URZ ;  /* 0x0000000c280872a5 */ /* 0x000fe4000f8e00ff */
[----:B------:R-:W-:-:S02]  /*2380*/  UISETP.NE.AND UP0, UPT, UR14, 0x1, UPT ;  /* 0x000000010e00788c */ /* 0x000fc4000bf05270 */
[----:B------:R-:W-:Y:S01]  /*2390*/  UIMAD.WIDE.U32 UR22, UR37, UR15, URZ ;  /* 0x0000000f251672a5 */ /* 0x000fe2000f8e00ff */
[----:B------:R-:W-:Y:S02]  /*23a0*/  UMOV UR16, UR17 ;  /* 0x0000001100107c82 */ /* 0x000fe40008000000 */
[----:B------:R-:W-:Y:S01]  /*23b0*/  UMOV UR8, UR9 ;  /* 0x0000000900087c82 */ /* 0x000fe20008000000 */
[----:B---3--:R-:W-:Y:S02]  /*23c0*/  USHF.R.U32.HI UR16, URZ, UR25, UR16 ;  /* 0x00000019ff107299 */ /* 0x008fe40008011610 */
[----:B----4-:R-:W-:Y:S02]  /*23d0*/  UISETP.NE.AND UP2, UPT, UR20, 0x1, UPT ;  /* 0x000000011400788c */ /* 0x010fe4000bf45270 */
[----:B------:R-:W-:Y:S02]  /*23e0*/  USHF.R.U32.HI UR8, URZ, UR13, UR8 ;  /* 0x0000000dff087299 */ /* 0x000fe40008011608 */
[----:B------:R-:W-:-:S02]  /*23f0*/  USEL UR6, UR39, UR16, !UP0 ;  /* 0x0000001027067287 */ /* 0x000fc4000c000000 */
[----:B------:R-:W-:Y:S02]  /*2400*/  USEL UR8, UR40, UR8, !UP2 ;  /* 0x0000000828087287 */ /* 0x000fe4000d000000 */
[----:B-1----:R-:W-:Y:S01]  /*2410*/  UIMAD.WIDE.U32 UR16, UR6, UR10, URZ ;  /* 0x0000000a061072a5 */ /* 0x002fe2000f8e00ff */
[----:B------:R-:W-:Y:S01]  /*2420*/  UMOV UR4, UR23 ;  /* 0x0000001700047c82 */ /* 0x000fe20008000000 */
[----:B------:R-:W-:Y:S02]  /*2430*/  UIMAD.WIDE.U32 UR18, UR38, UR12, URZ ;  /* 0x0000000c261272a5 */ /* 0x000fe4000f8e00ff */
[----:B------:R-:W-:-:S03]  /*2440*/  UIMAD.WIDE.U32 UR22, UR8, UR10, URZ ;  /* 0x0000000a081672a5 */ /* 0x000fc6000f8e00ff */
[----:B------:R-:W-:Y:S01]  /*2450*/  UMOV UR16, UR17 ;  /* 0x0000001100107c82 */ /* 0x000fe20008000000 */
[----:B------:R-:W-:Y:S02]  /*2460*/  USHF.R.U32.HI UR4, URZ, UR25, UR4 ;  /* 0x00000019ff047299 */ /* 0x000fe40008011604 */
[----:B------:R-:W-:Y:S01]  /*2470*/  @UP3 USHF.R.U32.HI UR6, URZ, UR11, UR16 ;  /* 0x0000000bff063299 */ /* 0x000fe20008011610 */
[----:B------:R-:W-:Y:S01]  /*2480*/  UMOV UR18, UR19 ;  /* 0x0000001300127c82 */ /* 0x000fe20008000000 */
[----:B------:R-:W-:Y:S01]  /*2490*/  UMOV UR22, UR23 ;  /* 0x0000001700167c82 */ /* 0x000fe20008000000 */
[----:B------:R-:W-:Y:S02]  /*24a0*/  USHF.R.U32.HI UR13, URZ, UR13, UR18 ;  /* 0x0000000dff0d7299 */ /* 0x000fe40008011612 */
[----:B------:R-:W-:Y:S02]  /*24b0*/  USEL UR4, UR37, UR4, !UP0 ;  /* 0x0000000425047287 */ /* 0x000fe4000c000000 */
[----:B------:R-:W-:-:S02]  /*24c0*/  @UP3 USHF.R.U32.HI UR8, URZ, UR11, UR22 ;  /* 0x0000000bff083299 */ /* 0x000fc40008011616 */
[----:B------:R-:W-:Y:S02]  /*24d0*/  UIMAD UR9, UR42, UR6, URZ ;  /* 0x000000062a0972a4 */ /* 0x000fe4000f8e02ff */
[----:B------:R-:W-:Y:S02]  /*24e0*/  USEL UR6, UR38, UR13, !UP2 ;  /* 0x0000000d26067287 */ /* 0x000fe4000d000000 */
[----:B------:R-:W-:Y:S02]  /*24f0*/  UIMAD UR12, UR42, UR8, URZ ;  /* 0x000000082a0c72a4 */ /* 0x000fe4000f8e02ff */
[----:B------:R-:W-:Y:S02]  /*2500*/  UISETP.GE.AND UP0, UPT, UR4, UR9, UPT ;  /* 0x000000090400728c */ /* 0x000fe4000bf06270 */
[----:B------:R-:W-:Y:S02]  /*2510*/  UIMAD.WIDE.U32 UR16, UR4, UR10, URZ ;  /* 0x0000000a041072a5 */ /* 0x000fe4000f8e00ff */
[----:B------:R-:W-:-:S02]  /*2520*/  UISETP.GE.OR UP0, UPT, UR6, UR12, UP0 ;  /* 0x0000000c0600728c */ /* 0x000fc40008706670 */
[----:B------:R-:W-:Y:S02]  /*2530*/  UIMAD.WIDE.U32 UR12, UR6, UR10, URZ ;  /* 0x0000000a060c72a5 */ /* 0x000fe4000f8e00ff */
[----:B------:R-:W-:Y:S01]  /*2540*/  UIADD3 UR15, UPT, UPT, -UR4, URZ, URZ ;  /* 0x000000ff040f7290 */ /* 0x000fe2000fffe1ff */
[----:B------:R-:W-:Y:S01]  /*2550*/  UMOV UR10, UR17 ;  /* 0x00000011000a7c82 */ /* 0x000fe20008000000 */
[----:B------:R-:W-:Y:S02]  /*2560*/  UIADD3 UR12, UPT, UPT, -UR6, URZ, URZ ;  /* 0x000000ff060c7290 */ /* 0x000fe4000fffe1ff */
[----:B------:R-:W-:-:S03]  /*2570*/  USHF.R.U32.HI UR10, URZ, UR11, UR10 ;  /* 0x0000000bff0a7299 */ /* 0x000fc6000801160a */
[----:B------:R-:W-:Y:S01]  /*2580*/  @!UP0 UMOV UR9, UR13 ;  /* 0x0000000d00098c82 */ /* 0x000fe20008000000 */
[----:B------:R-:W-:Y:S02]  /*2590*/  UIMAD UR15, UR14, UR15, UR37 ;  /* 0x0000000f0e0f72a4 */ /* 0x000fe4000f8e0225 */
[----:B------:R-:W-:Y:S02]  /*25a0*/  USEL UR10, UR4, UR10, !UP3 ;  /* 0x0000000a040a7287 */ /* 0x000fe4000d800000 */
[----:B------:R-:W-:Y:S02]  /*25b0*/  @!UP0 USHF.R.U32.HI UR9, URZ, UR11, UR9 ;  /* 0x0000000bff098299 */ /* 0x000fe40008011609 */
[----:B------:R-:W-:Y:S02]  /*25c0*/  UIADD3 UR11, UPT, UPT, -UR10, URZ, URZ ;  /* 0x000000ff0a0b7290 */ /* 0x000fe4000fffe1ff */
[----:B------:R-:W-:Y:S02]  /*25d0*/  @!UP0 USEL UR9, UR6, UR9, !UP3 ;  /* 0x0000000906098287 */ /* 0x000fe4000d800000 */
[----:B------:R-:W-:-:S02]  /*25e0*/  UIMAD UR11, UR42, UR11, UR4 ;  /* 0x0000000b2a0b72a4 */ /* 0x000fc4000f8e0204 */
[----:B------:R-:W-:Y:S02]  /*25f0*/  @!UP0 UIADD3 UR10, UPT, UPT, UR10, -UR9, URZ ;  /* 0x800000090a0a8290 */ /* 0x000fe4000fffe0ff */
[----:B------:R-:W-:Y:S02]  /*2600*/  @!UP0 UIMAD UR9, UR11, UR8, UR9 ;  /* 0x000000080b0982a4 */ /* 0x000fe4000f8e0209 */
[----:B------:R-:W-:Y:S02]  /*2610*/  @!UP0 UIMAD UR4, UR42, UR10, UR6 ;  /* 0x0000000a2a0482a4 */ /* 0x000fe4000f8e0206 */
[----:B------:R-:W-:Y:S02]  /*2620*/  UIMAD UR8, UR20, UR12, UR38 ;  /* 0x0000000c140872a4 */ /* 0x000fe4000f8e0226 */
[----:B------:R-:W-:Y:S01]  /*2630*/  UIMAD UR37, UR4, UR14, UR15 ;  /* 0x0000000e042572a4 */ /* 0x000fe2000f8e020f */
[----:B------:R-:W-:Y:S02]  /*2640*/  @!UP0 UMOV UR6, UR9 ;  /* 0x0000000900068c82 */ /* 0x000fe40008000000 */
[----:B------:R-:W-:-:S12]  /*2650*/  UIMAD UR38, UR6, UR20, UR8 ;  /* 0x00000014062672a4 */ /* 0x000fd8000f8e0208 */
.L_x_41:
[----:B------:R-:W3:Y:S02]  /*2660*/  LDCU UR4, c[0x0][0xb30] ;  /* 0x00016600ff0477ac */ /* 0x000ee40008000800 */
[----:B---3--:R-:W-:-:S09]  /*2670*/  UISETP.NE.AND UP0, UPT, UR4, 0x1, UPT ;  /* 0x000000010400788c */ /* 0x008fd2000bf05270 */
[----:B------:R-:W-:Y:S05]  /*2680*/  BRA.U UP0, `(.L_x_42) ;  /* 0x0000000100447547 */ /* 0x000fea000b800000 */
[----:B------:R-:W3:Y:S01]  /*2690*/  LDCU.128 UR12, c[0x0][0xb10] ;  /* 0x00016200ff0c77ac */ /* 0x000ee20008000c00 */
[----:B------:R-:W4:Y:S01]  /*26a0*/  LDCU UR16, c[0x0][0xb0c] ;  /* 0x00016180ff1077ac */ /* 0x000f220008000800 */
[----:B------:R-:W1:Y:S01]  /*26b0*/  LDCU UR17, c[0x0][0xb20] ;  /* 0x00016400ff1177ac */ /* 0x000e620008000800 */
[----:B---3--:R-:W-:Y:S02]  /*26c0*/  UIMAD.WIDE.U32 UR10, UR38, UR12, URZ ;  /* 0x0000000c260a72a5 */ /* 0x008fe4000f8e00ff */
[----:B------:R-:W-:Y:S02]  /*26d0*/  UIMAD.WIDE.U32 UR8, UR37, UR15, URZ ;  /* 0x0000000f250872a5 */ /* 0x000fe4000f8e00ff */
[----:B----4-:R-:W-:Y:S02]  /*26e0*/  UISETP.NE.AND UP2, UPT, UR16, 0x1, UPT ;  /* 0x000000011000788c */ /* 0x010fe4000bf45270 */
[----:B------:R-:W-:Y:S01]  /*26f0*/  UISETP.NE.AND UP0, UPT, UR14, 0x1, UPT ;  /* 0x000000010e00788c */ /* 0x000fe2000bf05270 */
[----:B------:R-:W-:-:S02]  /*2700*/  UMOV UR6, UR11 ;  /* 0x0000000b00067c82 */ /* 0x000fc40008000000 */
[----:B------:R-:W-:Y:S01]  /*2710*/  UMOV UR4, UR9 ;  /* 0x0000000900047c82 */ /* 0x000fe20008000000 */
[----:B------:R-:W-:Y:S02]  /*2720*/  USHF.R.U32.HI UR6, URZ, UR13, UR6 ;  /* 0x0000000dff067299 */ /* 0x000fe40008011606 */
[----:B-1----:R-:W-:Y:S02]  /*2730*/  USHF.R.U32.HI UR4, URZ, UR17, UR4 ;  /* 0x00000011ff047299 */ /* 0x002fe40008011604 */
[----:B------:R-:W-:Y:S02]  /*2740*/  USEL UR6, UR38, UR6, !UP2 ;  /* 0x0000000626067287 */ /* 0x000fe4000d000000 */
[----:B------:R-:W-:-:S04]  /*2750*/  USEL UR4, UR37, UR4, !UP0 ;  /* 0x0000000425047287 */ /* 0x000fc8000c000000 */
[----:B------:R-:W-:Y:S02]  /*2760*/  UIADD3 UR8, UPT, UPT, UR6, -UR4, URZ ;  /* 0x8000000406087290 */ /* 0x000fe4000fffe0ff */
[----:B------:R-:W-:Y:S02]  /*2770*/  UIADD3 UR4, UPT, UPT, -UR6, UR4, URZ ;  /* 0x0000000406047290 */ /* 0x000fe4000fffe1ff */
[----:B------:R-:W-:Y:S02]  /*2780*/  UIMAD UR37, UR8, UR14, UR37 ;  /* 0x0000000e082572a4 */ /* 0x000fe4000f8e0225 */
[----:B------:R-:W-:-:S12]  /*2790*/  UIMAD UR38, UR4, UR16, UR38 ;  /* 0x00000010042672a4 */ /* 0x000fd8000f8e0226 */
.L_x_42:
[----:B------:R-:W-:Y:S01]  /*27a0*/  VIADD R11, R11, 0x1 ;  /* 0x000000010b0b7836 */ /* 0x000fe20000000000 */
[----:B------:R-:W-:Y:S01]  /*27b0*/  PLOP3.LUT P1, PT, PT, PT, PT, 0x80, 0x8 ;  /* 0x000000000008781c */ /* 0x000fe20003f2f070 */
[----:B------:R-:W-:Y:S02]  /*27c0*/  UIADD3 UR20, UPT, UPT, UR38, UR62, URZ ;  /* 0x0000003e26147290 */ /* 0x000fe4000fffe0ff */
[----:B------:R-:W-:Y:S01]  /*27d0*/  UIADD3 UR30, UPT, UPT, UR37, UR59, URZ ;  /* 0x0000003b251e7290 */ /* 0x000fe2000fffe0ff */
[----:B------:R-:W-:-:S04]  /*27e0*/  ISETP.NE.AND P0, PT, R11, 0x2, PT ;  /* 0x000000020b00780c */ /* 0x000fc80003f05270 */
[----:B------:R-:W-:Y:S02]  /*27f0*/  SEL R3, RZ, 0x1, P0 ;  /* 0x00000001ff037807 */ /* 0x000fe40000000000 */
[----:B------:R-:W-:Y:S02]  /*2800*/  SEL R11, R11, RZ, P0 ;  /* 0x000000ff0b0b7207 */ /* 0x000fe40000000000 */
[----:B------:R-:W-:Y:S01]  /*2810*/  LOP3.LUT R10, R10, R3, RZ, 0x3c, !PT ;  /* 0x000000030a0a7212 */ /* 0x000fe200078e3cff */
[----:B------:R-:W-:Y:S06]  /*2820*/  BRA.U UP1, `(.L_x_43) ;  /* 0xfffffff1015c7547 */ /* 0x000fec000b83ffff */
[----:B------:R-:W-:Y:S01]  /*2830*/  UIADD3 UR7, UPT, UPT, UR7, 0x88, URZ ;  /* 0x0000008807077890 */ /* 0x000fe2000fffe0ff */
[----:B------:R-:W-:-:S03]  /*2840*/  SHF.L.U32 R3, R12, 0x1f, RZ ;  /* 0x0000001f0c037819 */ /* 0x000fc600000006ff */
[----:B------:R-:W-:-:S09]  /*2850*/  ULEA UR4, UR5, UR7, 0x3 ;  /* 0x0000000705047291 */ /* 0x000fd2000f8e18ff */
[----:B------:R-:W3:Y:S02]  /*2860*/  SYNCS.PHASECHK.TRANS64.TRYWAIT P0, [UR4], R3 ;  /* 0x00000003ff0075a7 */ /* 0x000ee40008001104 */
[----:B---3--:R-:W-:Y:S05]  /*2870*/  @!P0 BRA `(.L_x_44) ;  /* 0x0000005800748947 */ /* 0x008fea0003800000 */
.L_x_131:
[----:B------:R-:W-:-:S04]  /*2880*/  UIADD3 UR4, UPT, UPT, UR5, 0x1, URZ ;  /* 0x0000000105047890 */ /* 0x000fc8000fffe0ff */
[----:B------:R-:W-:-:S04]  /*2890*/  UISETP.NE.AND UP0, UPT, UR4, 0x11, UPT ;  /* 0x000000110400788c */ /* 0x000fc8000bf05270 */
[----:B------:R-:W-:Y:S02]  /*28a0*/  USEL UR6, URZ, 0x1, UP0 ;  /* 0x00000001ff067887 */ /* 0x000fe40008000000 */
[----:B------:R-:W-:-:S04]  /*28b0*/  USEL UR4, UR4, URZ, UP0 ;  /* 0x000000ff04047287 */ /* 0x000fc80008000000 */
[----:B------:R-:W-:Y:S01]  /*28c0*/  ULEA UR5, UR4, UR7, 0x3 ;  /* 0x0000000704057291 */ /* 0x000fe2000f8e18ff */
[----:B------:R-:W-:-:S04]  /*28d0*/  LOP3.LUT R2, R12, UR6, RZ, 0x3c, !PT ;  /* 0x000000060c027c12 */ /* 0x000fc8000f8e3cff */
[----:B-1----:R-:W-:-:S04]  /*28e0*/  SHF.L.U32 R3, R2, 0x1f, RZ ;  /* 0x0000001f02037819 */ /* 0x002fc800000006ff */
[----:B------:R-:W1:Y:S02]  /*28f0*/  SYNCS.PHASECHK.TRANS64.TRYWAIT P0, [UR5], R3 ;  /* 0x00000003ff0075a7 */ /* 0x000e640008001105 */
[----:B-1----:R-:W-:Y:S05]  /*2900*/  @!P0 BRA `(.L_x_45) ;  /* 0x0000005800688947 */ /* 0x002fea0003800000 */
.L_x_133:
        /* <DEDUP_REMOVED lines=9> */
.L_x_135:
        /* <DEDUP_REMOVED lines=9> */
.L_x_137:
        /* <DEDUP_REMOVED lines=9> */
.L_x_139:
        /* <DEDUP_REMOVED lines=9> */
.L_x_141:
        /* <DEDUP_REMOVED lines=9> */
.L_x_143:
        /* <DEDUP_REMOVED lines=9> */
.L_x_145:
        /* <DEDUP_REMOVED lines=9> */
.L_x_147:
        /* <DEDUP_REMOVED lines=9> */
.L_x_149:
        /* <DEDUP_REMOVED lines=9> */
.L_x_151:
        /* <DEDUP_REMOVED lines=9> */
.L_x_153:
        /* <DEDUP_REMOVED lines=9> */
.L_x_155:
        /* <DEDUP_REMOVED lines=9> */
.L_x_157:
        /* <DEDUP_REMOVED lines=9> */
.L_x_159:
        /* <DEDUP_REMOVED lines=9> */
.L_x_161:
[----:B------:R-:W-:-:S04]  /*30f0*/  UIADD3 UR4, UPT, UPT, UR4, 0x1, URZ ;  /* 0x0000000104047890 */ /* 0x000fc8000fffe0ff */
[----:B------:R-:W-:-:S04]  /*3100*/  UISETP.NE.AND UP0, UPT, UR4, 0x11, UPT ;  /* 0x000000110400788c */ /* 0x000fc8000bf05270 */
[----:B------:R-:W-:Y:S02]  /*3110*/  USEL UR5, URZ, 0x1, UP0 ;  /* 0x00000001ff057887 */ /* 0x000fe40008000000 */
[----:B------:R-:W-:-:S04]  /*3120*/  USEL UR4, UR4, URZ, UP0 ;  /* 0x000000ff04047287 */ /* 0x000fc80008000000 */
[----:B------:R-:W-:Y:S01]  /*3130*/  ULEA UR4, UR4, UR7, 0x3 ;  /* 0x0000000704047291 */ /* 0x000fe2000f8e18ff */
[----:B-1----:R-:W-:-:S04]  /*3140*/  LOP3.LUT R3, R2, UR5, RZ, 0x3c, !PT ;  /* 0x0000000502037c12 */ /* 0x002fc8000f8e3cff */
[----:B------:R-:W-:Y:S01]  /*3150*/  SHF.L.U32 R3, R3, 0x1f, RZ ;  /* 0x0000001f03037819 */ /* 0x000fe200000006ff */
[----:B------:R-:W-:-:S07]  /*3160*/  IMAD.U32 R0, RZ, RZ, UR4 ;  /* 0x00000004ff007e24 */ /* 0x000fce000f8e00ff */
.L_x_60:
[----:B-1----:R1:W3:Y:S02]  /*3170*/  SYNCS.PHASECHK.TRANS64.TRYWAIT P0, [R0+URZ], R3 ;  /* 0x00000003000075a7 */ /* 0x0022e400080011ff */
[----:B---3--:R-:W-:Y:S05]  /*3180*/  @!P0 NANOSLEEP.SYNCS 0x989680 ;  /* 0x009896800000895d */ /* 0x008fea0003900000 */
[----:B------:R-:W3:Y:S02]  /*3190*/  @!P0 SYNCS.PHASECHK.TRANS64 P0, [R0+URZ], R3 ;  /* 0x00000003000085a7 */ /* 0x000ee400080010ff */
[----:B--23--:R-:W-:Y:S05]  /*31a0*/  @P0 EXIT ;  /* 0x000000000000094d */ /* 0x00cfea0003800000 */
[----:B------:R-:W-:Y:S05]  /*31b0*/  BRA `(.L_x_60) ;  /* 0xfffffffc00ec7947 */ /* 0x000fea000383ffff */
.L_x_23:
[----:B------:R-:W2:Y:S02]  /*31c0*/  S2UR UR4, SR_CgaCtaId ;  /* 0x00000000000479c3 */ /* 0x000ea40000008800 */
[----:B--2---:R-:W-:-:S04]  /*31d0*/  UISETP.NE.AND UP0, UPT, UR4, URZ, UPT ;  /* 0x000000ff0400728c */ /* 0x004fc8000bf05270 */
[----:B------:R-:W-:-:S09]  /*31e0*/  UISETP.NE.OR UP0, UPT, UR18, 0x1, UP0 ;  /* 0x000000011200788c */ /* 0x000fd20008705670 */
[----:B------:R-:W-:Y:S05]  /*31f0*/  BRA.U UP0, `(.L_x_61) ;  /* 0x00000005004c7547 */ /* 0x000fea000b800000 */
[----:B------:R-:W2:Y:S01]  /*3200*/  S2UR UR5, SR_CgaCtaId ;  /* 0x00000000000579c3 */ /* 0x000ea20000008800 */
[----:B------:R-:W-:Y:S01]  /*3210*/  UMOV UR4, 0x400 ;  /* 0x0000040000047882 */ /* 0x000fe20000000000 */
[----:B------:R-:W-:Y:S01]  /*3220*/  ISETP.GE.U32.AND P2, PT, R0, 0x2, PT ;  /* 0x000000020000780c */ /* 0x000fe20003f46070 */
[----:B------:R-:W-:Y:S01]  /*3230*/  IMAD.MOV.U32 R12, RZ, RZ, 0x1 ;  /* 0x00000001ff0c7424 */ /* 0x000fe200078e00ff */
[----:B------:R-:W-:Y:S02]  /*3240*/  CS2R R10, SRZ ;  /* 0x00000000000a7805 */ /* 0x000fe4000001ff00 */
[----:B------:R-:W-:Y:S01]  /*3250*/  CS2R R8, SRZ ;  /* 0x0000000000087805 */ /* 0x000fe2000001ff00 */
[----:B--2---:R-:W-:-:S03]  /*3260*/  ULEA UR6, UR5, UR4, 0x18 ;  /* 0x0000000405067291 */ /* 0x004fc6000f8ec0ff */
[----:B------:R-:W-:-:S09]  /*3270*/  UMOV UR5, URZ ;  /* 0x000000ff00057c82 */ /* 0x000fd20008000000 */
.L_x_65:
[----:B------:R-:W-:Y:S02]  /*3280*/  LEA R2, R8, UR6, 0x3 ;  /* 0x0000000608027c11 */ /* 0x000fe4000f8e18ff */
[----:B------:R-:W-:-:S03]  /*3290*/  SHF.L.U32 R5, R9, 0x1f, RZ ;  /* 0x0000001f09057819 */ /* 0x000fc600000006ff */
[----:B------:R-:W-:Y:S01]  /*32a0*/  VIADD R4, R2, 0x1b0 ;  /* 0x000001b002047836 */ /* 0x000fe20000000000 */
[----:B------:R-:W2:Y:S02]  /*32b0*/  SYNCS.PHASECHK.TRANS64.TRYWAIT P0, [R2+URZ+0x1a0], R5 ;  /* 0x0001a005020075a7 */ /* 0x000ea400080011ff */
[----:B--2---:R-:W-:Y:S05]  /*32c0*/  @!P0 BRA `(.L_x_62) ;  /* 0x0000005400608947 */ /* 0x004fea0003800000 */
.L_x_162:
[----:B------:R-:W-:Y:S01]  /*32d0*/  ULEA UR4, UR5, UR6, 0x3 ;  /* 0x0000000605047291 */ /* 0x000fe2000f8e18ff */
[----:B------:R-:W-:Y:S02]  /*32e0*/  PRMT R4, RZ, 0x654, R4 ;  /* 0x00000654ff047816 */ /* 0x000fe40000000004 */
[----:B--2---:R-:W-:Y:S01]  /*32f0*/  SHF.L.U32 R5, R12, 0x1f, RZ ;  /* 0x0000001f0c057819 */ /* 0x004fe200000006ff */
[----:B------:R-:W-:Y:S01]  /*3300*/  UIADD3 UR7, UPT, UPT, UR4, 0x140, URZ ;  /* 0x0000014004077890 */ /* 0x000fe2000fffe0ff */
[----:B------:R2:W-:Y:S05]  /*3310*/  SYNCS.ARRIVE.TRANS64.RED.A1T0 RZ, [R4+URZ], RZ ;  /* 0x000000ff04ff79a7 */ /* 0x0005ea00081004ff */
[----:B------:R-:W-:Y:S01]  /*3320*/  IMAD.U32 R7, RZ, RZ, UR7 ;  /* 0x00000007ff077e24 */ /* 0x000fe2000f8e00ff */
[----:B------:R-:W3:Y:S04]  /*3330*/  SYNCS.PHASECHK.TRANS64.TRYWAIT P0, [UR4+0x150], R5 ;  /* 0x00015005ff0075a7 */ /* 0x000ee80008001104 */
[----:B------:R-:W-:Y:S01]  /*3340*/  PRMT R6, R0, 0x654, R7 ;  /* 0x0000065400067816 */ /* 0x000fe20000000007 */
[----:B--2---:R-:W-:Y:S01]  /*3350*/  @!P2 IMAD.MOV.U32 R4, RZ, RZ, 0x10 ;  /* 0x00000010ff04a424 */ /* 0x004fe200078e00ff */
[----:B---3--:R-:W-:Y:S06]  /*3360*/  @!P0 BRA `(.L_x_63) ;  /* 0x00000054004c8947 */ /* 0x008fec0003800000 */
.L_x_164:
[----:B------:R-:W-:Y:S01]  /*3370*/  ULEA UR8, UR5, UR6, 0x4 ;  /* 0x0000000605087291 */ /* 0x000fe2000f8e20ff */
[----:B------:R-:W-:Y:S01]  /*3380*/  SEL R3, R6, R3, !P2 ;  /* 0x0000000306037207 */ /* 0x000fe20005000000 */
[----:B------:R-:W-:Y:S01]  /*3390*/  UIADD3 UR9, UPT, UPT, UR4, 0x140, URZ ;  /* 0x0000014004097890 */ /* 0x000fe2000fffe0ff */
[----:B--2---:R-:W-:Y:S01]  /*33a0*/  LEA R2, R11, UR6, 0x3 ;  /* 0x000000060b027c11 */ /* 0x004fe2000f8e18ff */
[----:B------:R-:W-:Y:S01]  /*33b0*/  UIADD3 UR8, UPT, UPT, UR8, 0x1d0, URZ ;  /* 0x000001d008087890 */ /* 0x000fe2000fffe0ff */
[----:B------:R-:W-:Y:S01]  /*33c0*/  SHF.L.U32 R5, R10, 0x1f, RZ ;  /* 0x0000001f0a057819 */ /* 0x000fe200000006ff */
[----:B------:R2:W-:Y:S01]  /*33d0*/  @!P2 SYNCS.ARRIVE.TRANS64.RED RZ, [R3+URZ], R4 ;  /* 0x0000000403ffa9a7 */ /* 0x0005e200080004ff */
[----:B------:R-:W-:Y:S01]  /*33e0*/  UIADD3 UR4, UPT, UPT, UR5, 0x1, URZ ;  /* 0x0000000105047890 */ /* 0x000fe2000fffe0ff */
[----:B------:R-:W-:-:S03]  /*33f0*/  VIADD R8, R8, 0x1 ;  /* 0x0000000108087836 */ /* 0x000fc60000000000 */
[----:B------:R-:W-:Y:S02]  /*3400*/  UISETP.NE.AND UP0, UPT, UR4, 0x2, UPT ;  /* 0x000000020400788c */ /* 0x000fe4000bf05270 */
[----:B------:R-:W-:Y:S06]  /*3410*/  UGETNEXTWORKID.BROADCAST [UR8], [UR9] ;  /* 0x00000000080073ca */ /* 0x000fec0008000100 */
[----:B------:R-:W-:Y:S01]  /*3420*/  USEL UR7, URZ, 0x1, UP0 ;  /* 0x00000001ff077887 */ /* 0x000fe20008000000 */
[----:B------:R-:W-:Y:S01]  /*3430*/  ISETP.NE.AND P0, PT, R8, 0x2, PT ;  /* 0x000000020800780c */ /* 0x000fe20003f05270 */
[----:B------:R-:W-:Y:S01]  /*3440*/  USEL UR5, UR4, URZ, UP0 ;  /* 0x000000ff04057287 */ /* 0x000fe20008000000 */
[----:B------:R-:W3:Y:S03]  /*3450*/  SYNCS.PHASECHK.TRANS64.TRYWAIT P1, [R2+URZ+0x140], R5 ;  /* 0x00014005020075a7 */ /* 0x000ee600080211ff */
[----:B------:R-:W-:Y:S01]  /*3460*/  LOP3.LUT R12, R12, UR7, RZ, 0x3c, !PT ;  /* 0x000000070c0c7c12 */ /* 0x000fe2000f8e3cff */
[----:B--23--:R-:W-:Y:S07]  /*3470*/  @!P1 BRA `(.L_x_64) ;  /* 0x0000005400209947 */ /* 0x00cfee0003800000 */
.L_x_165:
[C---:B------:R-:W-:Y:S01]  /*3480*/  LEA R4, R11.reuse, UR6, 0x4 ;  /* 0x000000060b047c11 */ /* 0x040fe2000f8e20ff */
[----:B--2---:R-:W-:Y:S01]  /*3490*/  VIADD R2, R2, 0x150 ;  /* 0x0000015002027836 */ /* 0x004fe20000000000 */
[----:B------:R-:W-:Y:S01]  /*34a0*/  SEL R8, R8, RZ, P0 ;  /* 0x000000ff08087207 */ /* 0x000fe20000000000 */
[----:B------:R-:W-:-:S03]  /*34b0*/  VIADD R11, R11, 0x1 ;  /* 0x000000010b0b7836 */ /* 0x000fc60000000000 */
[----:B------:R-:W2:Y:S01]  /*34c0*/  LDS.128 R4, [R4+0x1d0] ;  /* 0x0001d00004047984 */ /* 0x000ea20000000c00 */
[----:B------:R-:W-:Y:S02]  /*34d0*/  PRMT R2, RZ, 0x654, R2 ;  /* 0x00000654ff027816 */ /* 0x000fe40000000002 */
[C---:B------:R-:W-:Y:S01]  /*34e0*/  ISETP.NE.AND P1, PT, R11.reuse, 0x2, PT ;  /* 0x000000020b00780c */ /* 0x040fe20003f25270 */
[----:B------:R-:W-:Y:S01]  /*34f0*/  @!PT LDS RZ, [RZ] ;  /* 0x00000000fffff984 */ /* 0x000fe20000000800 */
[----:B------:R-:W-:Y:S01]  /*3500*/  @!PT LDS RZ, [RZ] ;  /* 0x00000000fffff984 */ /* 0x000fe20000000800 */
[----:B------:R-:W-:Y:S01]  /*3510*/  @!PT LDS RZ, [RZ] ;  /* 0x00000000fffff984 */ /* 0x000fe20000000800 */
[----:B------:R-:W-:Y:S01]  /*3520*/  @!PT LDS RZ, [RZ] ;  /* 0x00000000fffff984 */ /* 0x000fe20000000800 */
[----:B------:R3:W-:Y:S06]  /*3530*/  MEMBAR.ALL.CTA ;  /* 0x0000000000007992 */ /* 0x0007ec0000008000 */
[----:B---3--:R-:W3:Y:S01]  /*3540*/  FENCE.VIEW.ASYNC.S ;  /* 0x00000000000073c6 */ /* 0x008ee20000000000 */
[----:B------:R-:W-:Y:S01]  /*3550*/  SEL R11, R11, RZ, P1 ;  /* 0x000000ff0b0b7207 */ /* 0x000fe20000800000 */
[----:B---3--:R3:W-:Y:S01]  /*3560*/  SYNCS.ARRIVE.TRANS64.RED.A1T0 RZ, [R2+URZ], RZ ;  /* 0x000000ff02ff79a7 */ /* 0x0087e200081004ff */
[----:B--2---:R-:W-:-:S02]  /*3570*/  LOP3.LUT P3, RZ, R6, 0x1, RZ, 0xc0, !PT ;  /* 0x0000000106ff7812 */ /* 0x004fc4000786c0ff */
[----:B------:R-:W-:-:S04]  /*3580*/  SEL R5, RZ, 0x1, P1 ;  /* 0x00000001ff057807 */ /* 0x000fc80000800000 */
[----:B------:R-:W-:Y:S02]  /*3590*/  LOP3.LUT R10, R10, R5, RZ, 0x3c, !PT ;  /* 0x000000050a0a7212 */ /* 0x000fe400078e3cff */
[----:B---3--:R-:W-:-:S04]  /*35a0*/  SEL R2, RZ, 0x1, P0 ;  /* 0x00000001ff027807 */ /* 0x008fc80000000000 */
[----:B------:R-:W-:Y:S01]  /*35b0*/  LOP3.LUT R9, R9, R2, RZ, 0x3c, !PT ;  /* 0x0000000209097212 */ /* 0x000fe200078e3cff */
[----:B------:R-:W-:Y:S06]  /*35c0*/  @P3 BRA `(.L_x_65) ;  /* 0xfffffffc002c3947 */ /* 0x000fec000383ffff */
[----:B------:R-:W-:Y:S01]  /*35d0*/  ULEA UR4, UR5, UR6, 0x3 ;  /* 0x0000000605047291 */ /* 0x000fe2000f8e18ff */
[----:B------:R-:W-:-:S08]  /*35e0*/  SHF.L.U32 R3, R12, 0x1f, RZ ;  /* 0x0000001f0c037819 */ /* 0x000fd000000006ff */
[----:B------:R-:W2:Y:S02]  /*35f0*/  SYNCS.PHASECHK.TRANS64 P0, [UR4+0x150], R3 ;  /* 0x00015003ff0075a7 */ /* 0x000ea40008001004 */
[----:B--2---:R-:W-:Y:S05]  /*3600*/  @P0 BRA `(.L_x_66) ;  /* 0x0000000000080947 */ /* 0x004fea0003800000 */
[----:B------:R-:W2:Y:S02]  /*3610*/  SYNCS.PHASECHK.TRANS64.TRYWAIT P0, [UR4+0x150], R3 ;  /* 0x00015003ff0075a7 */ /* 0x000ea40008001104 */
[----:B--2---:R-:W-:Y:S05]  /*3620*/  @!P0 BRA `(.L_x_67) ;  /* 0x0000005000c88947 */ /* 0x004fea0003800000 */
.L_x_66:
[----:B------:R-:W-:-:S04]  /*3630*/  UIADD3 UR7, UPT, UPT, UR5, 0x1, URZ ;  /* 0x0000000105077890 */ /* 0x000fc8000fffe0ff */
[----:B------:R-:W-:-:S04]  /*3640*/  UISETP.NE.AND UP0, UPT, UR7, 0x2, UPT ;  /* 0x000000020700788c */ /* 0x000fc8000bf05270 */
[----:B------:R-:W-:Y:S02]  /*3650*/  USEL UR8, URZ, 0x1, UP0 ;  /* 0x00000001ff087887 */ /* 0x000fe40008000000 */
[----:B------:R-:W-:-:S04]  /*3660*/  USEL UR7, UR7, URZ, UP0 ;  /* 0x000000ff07077287 */ /* 0x000fc80008000000 */
[----:B------:R-:W-:Y:S01]  /*3670*/  ULEA UR7, UR7, UR6, 0x3 ;  /* 0x0000000607077291 */ /* 0x000fe2000f8e18ff */
[----:B--2---:R-:W-:-:S04]  /*3680*/  LOP3.LUT R3, R12, UR8, RZ, 0x3c, !PT ;  /* 0x000000080c037c12 */ /* 0x004fc8000f8e3cff */
[----:B------:R-:W-:-:S04]  /*3690*/  SHF.L.U32 R0, R3, 0x1f, RZ ;  /* 0x0000001f03007819 */ /* 0x000fc800000006ff */
[----:B------:R-:W2:Y:S02]  /*36a0*/  SYNCS.PHASECHK.TRANS64 P0, [UR7+0x150], R0 ;  /* 0x00015000ff0075a7 */ /* 0x000ea40008001007 */
[----:B-12---:R-:W-:Y:S05]  /*36b0*/  @P0 EXIT ;  /* 0x000000000000094d */ /* 0x006fea0003800000 */
[----:B------:R-:W-:Y:S02]  /*36c0*/  SHF.L.U32 R3, R3, 0x1f, RZ ;  /* 0x0000001f03037819 */ /* 0x000fe400000006ff */
[----:B------:R-:W-:-:S07]  /*36d0*/  MOV R0, UR7 ;  /* 0x0000000700007c02 */ /* 0x000fce0008000f00 */
.L_x_68:
[----:B-1----:R1:W2:Y:S02]  /*36e0*/  SYNCS.PHASECHK.TRANS64.TRYWAIT P0, [R0+URZ+0x150], R3 ;  /* 0x00015003000075a7 */ /* 0x0022a400080011ff */
[----:B--2---:R-:W-:Y:S05]  /*36f0*/  @!P0 NANOSLEEP.SYNCS 0x989680 ;  /* 0x009896800000895d */ /* 0x004fea0003900000 */
[----:B------:R-:W2:Y:S02]  /*3700*/  @!P0 SYNCS.PHASECHK.TRANS64 P0, [R0+URZ+0x150], R3 ;  /* 0x00015003000085a7 */ /* 0x000ea400080010ff */
[----:B--2---:R-:W-:Y:S05]  /*3710*/  @P0 EXIT ;  /* 0x000000000000094d */ /* 0x004fea0003800000 */
[----:B------:R-:W-:Y:S05]  /*3720*/  BRA `(.L_x_68) ;  /* 0xfffffffc00ec7947 */ /* 0x000fea000383ffff */
.L_x_61:
[----:B------:R-:W-:Y:S05]  /*3730*/  BRA.U UP5, `(.L_x_69) ;  /* 0x0000000d05a07547 */ /* 0x000fea000b800000 */
[----:B------:R-:W2:Y:S01]  /*3740*/  S2UR UR7, SR_CgaCtaId ;  /* 0x00000000000779c3 */ /* 0x000ea20000008800 */
[----:B------:R-:W-:Y:S01]  /*3750*/  UMOV UR4, 0x40 ;  /* 0x0000004000047882 */ /* 0x000fe20000000000 */
[----:B------:R-:W-:Y:S01]  /*3760*/  NOP ;  /* 0x0000000000007918 */ /* 0x000fe20000000000 */
[----:B------:R-:W-:Y:S01]  /*3770*/  UMOV UR6, 0x400 ;  /* 0x0000040000067882 */ /* 0x000fe20000000000 */
[----:B--2---:R-:W-:Y:S02]  /*3780*/  ULEA UR5, UR7, UR4, 0x18 ;  /* 0x0000000407057291 */ /* 0x004fe4000f8ec0ff */
[----:B------:R-:W-:-:S07]  /*3790*/  ULEA UR6, UR7, UR6, 0x18 ;  /* 0x0000000607067291 */ /* 0x000fce000f8ec0ff */
[----:B------:R-:W2:Y:S02]  /*37a0*/  LDS.U8 R0, [UR5+0x1c] ;  /* 0x00001c05ff007984 */ /* 0x000ea40008000000 */
[----:B--2---:R-:W-:-:S13]  /*37b0*/  ISETP.NE.AND P0, PT, R0, RZ, PT ;  /* 0x000000ff0000720c */ /* 0x004fda0003f05270 */
[----:B------:R-:W-:Y:S05]  /*37c0*/  @P0 BRA `(.L_x_70) ;  /* 0x0000000000580947 */ /* 0x000fea0003800000 */
[----:B------:R-:W-:-:S13]  /*37d0*/  ELECT P0, URZ, PT ;  /* 0x0000000000ff782f */ /* 0x000fda0003800000 */
[----:B------:R-:W-:Y:S05]  /*37e0*/  @!P0 BRA `(.L_x_71) ;  /* 0x0000000000608947 */ /* 0x000fea0003800000 */
[----:B------:R-:W-:Y:S01]  /*37f0*/  UMOV UR4, 0x10 ;  /* 0x0000001000047882 */ /* 0x000fe20000000000 */
[----:B------:R-:W-:Y:S01]  /*3800*/  HFMA2 R0, -RZ, RZ, 0, 5.9604644775390625e-08 ;  /* 0x00000001ff007431 */ /* 0x000fe200000001ff */
[----:B------:R-:W-:-:S03]  /*3810*/  MOV R3, 0xffff ;  /* 0x0000ffff00037802 */ /* 0x000fc60000000f00 */
[----:B------:R-:W-:Y:S04]  /*3820*/  DEPBAR.LE SB2, 0x36 ;  /* 0x0000ad800000791a */ /* 0x000fe80000000000 */
[----:B------:R-:W2:Y:S02]  /*3830*/  UTCATOMSWS.FIND_AND_SET.ALIGN UP0, UR4, UR4 ;  /* 0x00000004000475e3 */ /* 0x000ea40008000800 */
[----:B--2---:R-:W-:Y:S01]  /*3840*/  MOV R4, UR4 ;  /* 0x0000000400047c02 */ /* 0x004fe20008000f00 */
[----:B------:R-:W-:Y:S06]  /*3850*/  BRA.U UP0, `(.L_x_72) ;  /* 0x0000000100187547 */ /* 0x000fec000b800000 */
.L_x_73:
[----:B------:R-:W-:Y:S05]  /*3860*/  NANOSLEEP 0x64 ;  /* 0x000000640000795d */ /* 0x000fea0003800000 */
[----:B------:R-:W-:-:S05]  /*3870*/  UMOV UR4, 0x10 ;  /* 0x0000001000047882 */ /* 0x000fca0000000000 */
[----:B------:R-:W-:Y:S04]  /*3880*/  DEPBAR.LE SB2, 0x36 ;  /* 0x0000ad800000791a */ /* 0x000fe80000000000 */
[----:B------:R-:W2:Y:S02]  /*3890*/  UTCATOMSWS.FIND_AND_SET.ALIGN UP0, UR4, UR4 ;  /* 0x00000004000475e3 */ /* 0x000ea40008000800 */
[----:B--2---:R-:W-:Y:S01]  /*38a0*/  MOV R4, UR4 ;  /* 0x0000000400047c02 */ /* 0x004fe20008000f00 */
[----:B------:R-:W-:Y:S05]  /*38b0*/  BRA.U !UP0, `(.L_x_73) ;  /* 0xfffffffd08e87547 */ /* 0x000fea000b83ffff */
.L_x_72:
[-C--:B------:R-:W-:Y:S02]  /*38c0*/  SHF.L.U32 R3, R3, R4.reuse, RZ ;  /* 0x0000000403037219 */ /* 0x080fe400000006ff */
[----:B------:R-:W-:Y:S01]  /*38d0*/  SHF.L.U32 R0, R0, R4, RZ ;  /* 0x0000000400007219 */ /* 0x000fe200000006ff */
[----:B------:R-:W-:Y:S02]  /*38e0*/  IMAD.SHL.U32 R4, R4, 0x20, RZ ;  /* 0x0000002004047824 */ /* 0x000fe400078e00ff */
[----:B------:R2:W-:Y:S04]  /*38f0*/  ATOMS.OR RZ, [UR5+0x14], R3 ;  /* 0x00001403ffff798c */ /* 0x0005e8000b000005 */
[----:B------:R2:W-:Y:S04]  /*3900*/  ATOMS.OR RZ, [UR5+0x18], R0 ;  /* 0x00001800ffff798c */ /* 0x0005e8000b000005 */
[----:B------:R2:W-:Y:S01]  /*3910*/  STS [UR6+0x1f0], R4 ;  /* 0x0001f004ff007988 */ /* 0x0005e20008000806 */
[----:B------:R-:W-:Y:S05]  /*3920*/  BRA `(.L_x_71) ;  /* 0x0000000000107947 */ /* 0x000fea0003800000 */
.L_x_70:
[----:B------:R-:W-:Y:S02]  /*3930*/  MOV R0, 0xffffffff ;  /* 0xffffffff00007802 */ /* 0x000fe40000000f00 */
[----:B------:R-:W-:-:S03]  /*3940*/  MOV R4, 0x3970 ;  /* 0x0000397000047802 */ /* 0x000fc60000000f00 */
[----:B------:R2:W-:Y:S04]  /*3950*/  STS [UR6+0x1f0], R0 ;  /* 0x0001f000ff007988 */ /* 0x0005e80008000806 */
[----:B-12--5:R-:W-:Y:S05]  /*3960*/  CALL.REL.NOINC `($__internal_1_$__cuda_sm10x_tcgen05_guardrail_trap_phase_invalid_during_alloc) ;  /* 0x0000005400847944 */ /* 0x026fea0003c00000 */
.L_x_71:
[----:B------:R-:W-:Y:S05]  /*3970*/  WARPSYNC.ALL ;  /* 0x0000000000007948 */ /* 0x000fea0003800000 */
[----:B------:R-:W3:Y:S01]  /*3980*/  S2UR UR4, SR_CgaCtaId ;  /* 0x00000000000479c3 */ /* 0x000ee20000008800 */
[----:B------:R-:W-:Y:S01]  /*3990*/  UMOV UR17, 0x400 ;  /* 0x0000040000117882 */ /* 0x000fe20000000000 */
[----:B------:R-:W-:-:S06]  /*39a0*/  NOP ;  /* 0x0000000000007918 */ /* 0x000fcc0000000000 */
[----:B------:R-:W-:Y:S06]  /*39b0*/  BAR.ARV 0x6, 0xa0 ;  /* 0x0182800000007b1d */ /* 0x000fec0000002000 */
[----:B------:R-:W4:Y:S01]  /*39c0*/  LDCU UR5, c[0x0][0x38c] ;  /* 0x00007180ff0577ac */ /* 0x000f220008000800 */
[----:B------:R-:W-:Y:S01]  /*39d0*/  LOP3.LUT R2, R2, 0xffff, RZ, 0xc0, !PT ;  /* 0x0000ffff02027812 */ /* 0x000fe200078ec0ff */
[----:B------:R-:W-:Y:S01]  /*39e0*/  IMAD.MOV.U32 R11, RZ, RZ, 0x1 ;  /* 0x00000001ff0b7424 */ /* 0x000fe200078e00ff */
[----:B------:R-:W-:Y:S01]  /*39f0*/  CS2R R8, SRZ ;  /* 0x0000000000087805 */ /* 0x000fe2000001ff00 */
[----:B------:R-:W1:Y:S01]  /*3a00*/  LDCU UR8, c[0x0][0x38c] ;  /* 0x00007180ff0877ac */ /* 0x000e620008000800 */
[----:B------:R-:W-:Y:S01]  /*3a10*/  R2UR UR19, R2 ;  /* 0x00000000021372ca */ /* 0x000fe200000e0000 */
[----:B------:R-:W-:Y:S01]  /*3a20*/  IMAD.MOV.U32 R10, RZ, RZ, RZ ;  /* 0x000000ffff0a7224 */ /* 0x000fe200078e00ff */
[----:B------:R-:W-:Y:S01]  /*3a30*/  UMOV UR22, URZ ;  /* 0x000000ff00167c82 */ /* 0x000fe20008000000 */
[----:B------:R-:W-:Y:S01]  /*3a40*/  UMOV UR14, URZ ;  /* 0x000000ff000e7c82 */ /* 0x000fe20008000000 */
[----:B---3--:R-:W-:Y:S01]  /*3a50*/  ULEA UR17, UR4, UR17, 0x18 ;  /* 0x0000001104117291 */ /* 0x008fe2000f8ec0ff */
[----:B------:R-:W-:Y:S01]  /*3a60*/  UMOV UR26, 0x0 ;  /* 0x00000000001a7882 */ /* 0x000fe20000000000 */
[----:B------:R-:W-:-:S02]  /*3a70*/  UMOV UR27, 0x4200490 ;  /* 0x04200490001b7882 */ /* 0x000fc40000000000 */
[----:B------:R-:W-:Y:S02]  /*3a80*/  UIADD3 UR6, UPT, UPT, UR17, 0x4400, URZ ;  /* 0x0000440011067890 */ /* 0x000fe4000fffe0ff */
[----:B------:R-:W-:Y:S02]  /*3a90*/  UIADD3 UR7, UPT, UPT, UR17, 0x15400, URZ ;  /* 0x0001540011077890 */ /* 0x000fe4000fffe0ff */
[----:B----4-:R-:W-:Y:S01]  /*3aa0*/  UIADD3 UR5, UPT, UPT, UR5, 0x3f, URZ ;  /* 0x0000003f05057890 */ /* 0x010fe2000fffe0ff */
[----:B--2---:R-:W2:Y:S01]  /*3ab0*/  LDS R0, [UR17+0x1f0] ;  /* 0x0001f011ff007984 */ /* 0x004ea20008000800 */
[----:B------:R-:W-:Y:S02]  /*3ac0*/  USHF.R.U32.HI UR6, URZ, 0x4, UR6 ;  /* 0x00000004ff067899 */ /* 0x000fe40008011606 */
[----:B------:R-:W-:Y:S02]  /*3ad0*/  USHF.R.S32.HI UR4, URZ, 0x1f, UR5 ;  /* 0x0000001fff047899 */ /* 0x000fe40008011405 */
[----:B------:R-:W-:-:S02]  /*3ae0*/  ULOP3.LUT UR6, UR6, 0x3fff, URZ, 0xc0, !UPT ;  /* 0x00003fff06067892 */ /* 0x000fc4000f8ec0ff */
[----:B------:R-:W-:Y:S02]  /*3af0*/  ULEA.HI UR4, UR4, UR5, URZ, 0x6 ;  /* 0x0000000504047291 */ /* 0x000fe4000f8f30ff */
[----:B------:R-:W-:Y:S02]  /*3b00*/  USHF.R.U32.HI UR5, URZ, 0x4, UR7 ;  /* 0x00000004ff057899 */ /* 0x000fe40008011607 */
[----:B------:R-:W-:Y:S02]  /*3b10*/  USHF.R.S32.HI UR28, URZ, 0x6, UR4 ;  /* 0x00000006ff1c7899 */ /* 0x000fe40008011404 */
[----:B------:R-:W-:Y:S02]  /*3b20*/  ULOP3.LUT UR5, UR5, 0x3fff, URZ, 0xc0, !UPT ;  /* 0x00003fff05057892 */ /* 0x000fe4000f8ec0ff */
[----:B------:R-:W-:Y:S02]  /*3b30*/  UISETP.LT.AND UP0, UPT, UR28, 0x1, UPT ;  /* 0x000000011c00788c */ /* 0x000fe4000bf01270 */
[----:B------:R-:W-:-:S02]  /*3b40*/  ULOP3.LUT UR20, UR6, 0x10000, URZ, 0xfc, !UPT ;  /* 0x0001000006147892 */ /* 0x000fc4000f8efcff */
[----:B------:R-:W-:Y:S02]  /*3b50*/  USEL UR29, UR28, 0x1, !UP0 ;  /* 0x000000011c1d7887 */ /* 0x000fe4000c000000 */
[----:B------:R-:W-:Y:S02]  /*3b60*/  ULOP3.LUT UR21, UR5, 0x10000, URZ, 0xfc, !UPT ;  /* 0x0001000005157892 */ /* 0x000fe4000f8efcff */
[----:B------:R-:W-:Y:S02]  /*3b70*/  UIADD3 UR29, UPT, UPT, -UR29, URZ, URZ ;  /* 0x000000ff1d1d7290 */ /* 0x000fe4000fffe1ff */
[----:B-1----:R-:W-:Y:S01]  /*3b80*/  UISETP.GE.AND UP4, UPT, UR8, 0x1, UPT ;  /* 0x000000010800788c */ /* 0x002fe2000bf86270 */
[----:B------:R-:W-:Y:S01]  /*3b90*/  UMOV UR24, 0x0 ;  /* 0x0000000000187882 */ /* 0x000fe20000000000 */
[----:B------:R-:W-:Y:S01]  /*3ba0*/  UMOV UR25, 0x4200490 ;  /* 0x0420049000197882 */ /* 0x000fe20000000000 */
[----:B--2---:R-:W-:-:S15]  /*3bb0*/  R2UR UR30, R0 ;  /* 0x00000000001e72ca */ /* 0x004fde00000e0000 */
.L_x_80:
[----:B------:R-:W-:Y:S02]  /*3bc0*/  LEA R0, R10, UR17, 0x3 ;  /* 0x000000110a007c11 */ /* 0x000fe4000f8e18ff */
[----:B------:R-:W-:Y:S02]  /*3bd0*/  SHF.L.U32 R5, R9, 0x1f, RZ ;  /* 0x0000001f09057819 */ /* 0x000fe400000006ff */
[----:B------:R-:W-:Y:S01]  /*3be0*/  PLOP3.LUT P0, PT, PT, PT, UP4, 0x80, 0x8 ;  /* 0x000000000008781c */ /* 0x000fe20003f0f048 */
[----:B------:R-:W-:Y:S01]  /*3bf0*/  VIADD R3, R0, 0x150 ;  /* 0x0000015000037836 */ /* 0x000fe20000000000 */
[----:B-1----:R-:W1:Y:S02]  /*3c00*/  SYNCS.PHASECHK.TRANS64.TRYWAIT P1, [R0+URZ+0x140], R5 ;  /* 0x00014005000075a7 */ /* 0x002e6400080211ff */
[----:B-1-3--:R-:W-:Y:S09]  /*3c10*/  @!P1 BRA `(.L_x_74) ;  /* 0x0000004c00649947 */ /* 0x00aff20003800000 */
.L_x_167:
[----:B------:R-:W-:Y:S01]  /*3c20*/  LEA R4, R10, UR17, 0x4 ;  /* 0x000000110a047c11 */ /* 0x000fe2000f8e20ff */
[----:B------:R-:W-:Y:S01]  /*3c30*/  @UP4 ULEA UR4, UR14, UR17, 0x3 ;  /* 0x000000110e044291 */ /* 0x000fe2000f8e18ff */
[----:B------:R-:W-:Y:S01]  /*3c40*/  PLOP3.LUT P2, PT, PT, PT, PT, 0x80, 0x8 ;  /* 0x000000000008781c */ /* 0x000fe20003f4f070 */
[----:B------:R-:W-:Y:S01]  /*3c50*/  ULEA UR23, UR22, UR17, 0x3 ;  /* 0x0000001116177291 */ /* 0x000fe2000f8e18ff */
[----:B------:R-:W-:Y:S02]  /*3c60*/  PRMT R3, RZ, 0x654, R3 ;  /* 0x00000654ff037816 */ /* 0x000fe40000000003 */
[----:B-1----:R-:W1:Y:S01]  /*3c70*/  LDS.128 R4, [R4+0x1d0] ;  /* 0x0001d00004047984 */ /* 0x002e620000000c00 */
[----:B------:R-:W-:Y:S02]  /*3c80*/  @P0 SHF.L.U32 R2, R8, 0x1f, RZ ;  /* 0x0000001f08020819 */ /* 0x000fe400000006ff */
[----:B------:R-:W-:Y:S01]  /*3c90*/  SHF.L.U32 R0, R11, 0x1f, RZ ;  /* 0x0000001f0b007819 */ /* 0x000fe200000006ff */
[----:B------:R-:W-:Y:S01]  /*3ca0*/  @!PT LDS RZ, [RZ] ;  /* 0x00000000fffff984 */ /* 0x000fe20000000800 */
[----:B------:R-:W-:Y:S01]  /*3cb0*/  @!PT LDS RZ, [RZ] ;  /* 0x00000000fffff984 */ /* 0x000fe20000000800 */
[----:B------:R-:W-:Y:S01]  /*3cc0*/  @!PT LDS RZ, [RZ] ;  /* 0x00000000fffff984 */ /* 0x000fe20000000800 */
[----:B------:R-:W-:Y:S01]  /*3cd0*/  @!PT LDS RZ, [RZ] ;  /* 0x00000000fffff984 */ /* 0x000fe20000000800 */
[----:B------:R2:W-:Y:S06]  /*3ce0*/  MEMBAR.ALL.CTA ;  /* 0x0000000000007992 */ /* 0x0005ec0000008000 */
[----:B--2---:R-:W2:Y:S02]  /*3cf0*/  FENCE.VIEW.ASYNC.S ;  /* 0x00000000000073c6 */ /* 0x004ea40000000000 */
[----:B--2---:R2:W-:Y:S01]  /*3d00*/  SYNCS.ARRIVE.TRANS64.RED.A1T0 RZ, [R3+URZ], RZ ;  /* 0x000000ff03ff79a7 */ /* 0x0045e200081004ff */
[----:B------:R2:W3:Y:S01]  /*3d10*/  @P0 SYNCS.PHASECHK.TRANS64.TRYWAIT P2, [UR4], R2 ;  /* 0x00000002ff0005a7 */ /* 0x0004e20008041104 */
[----:B------:R-:W-:Y:S01]  /*3d20*/  ULEA.HI UR4, UR22, UR22, URZ, 0x1 ;  /* 0x0000001616047291 */ /* 0x000fe2000f8f08ff */
[----:B-1----:R-:W-:-:S03]  /*3d30*/  LOP3.LUT P1, RZ, R6, 0x1, RZ, 0xc0, !PT ;  /* 0x0000000106ff7812 */ /* 0x002fc6000782c0ff */
[----:B------:R-:W-:Y:S02]  /*3d40*/  USHF.L.U32 UR18, UR4, 0x6, URZ ;  /* 0x0000000604127899 */ /* 0x000fe400080006ff */
[----:B------:R-:W-:Y:S02]  /*3d50*/  ULOP3.LUT UR4, UR4, 0xffe, URZ, 0xc0, !UPT ;  /* 0x00000ffe04047892 */ /* 0x000fe4000f8ec0ff */
[----:B------:R-:W-:Y:S02]  /*3d60*/  ULOP3.LUT UR18, UR18, 0xffffff80, URZ, 0xc0, !UPT ;  /* 0xffffff8012127892 */ /* 0x000fe4000f8ec0ff */
[----:B------:R-:W-:Y:S02]  /*3d70*/  UIADD3 UR4, UPT, UPT, -UR4, UR22, URZ ;  /* 0x0000001604047290 */ /* 0x000fe4000fffe1ff */
[----:B------:R-:W-:Y:S01]  /*3d80*/  UIADD3 UR18, UPT, UPT, UR30, UR18, URZ ;  /* 0x000000121e127290 */ /* 0x000fe2000fffe0ff */
[----:B------:R-:W1:Y:S03]  /*3d90*/  SYNCS.PHASECHK.TRANS64.TRYWAIT P0, [UR23+0x180], R0 ;  /* 0x00018000ff0075a7 */ /* 0x000e660008001117 */
[----:B------:R-:W-:Y:S01]  /*3da0*/  ULEA UR18, UR4, UR18, 0x14 ;  /* 0x0000001204127291 */ /* 0x000fe2000f8ea0ff */
[----:B-123--:R-:W-:Y:S11]  /*3db0*/  @!P0 BRA `(.L_x_75) ;  /* 0x0000004c00108947 */ /* 0x00eff60003800000 */
.L_x_169:
[----:B------:R-:W-:Y:S01]  /*3dc0*/  IADD3 R10, PT, PT, R10, 0x1, RZ ;  /* 0x000000010a0a7810 */ /* 0x000fe20007ffe0ff */
[----:B------:R-:W-:Y:S06]  /*3dd0*/  BRA.U !UP4, `(.L_x_76) ;  /* 0x000000010c987547 */ /* 0x000fec000b800000 */
[----:B------:R-:W-:Y:S01]  /*3de0*/  UPLOP3.LUT UP2, UPT, UPT, UPT, UPT, 0x40, 0x4 ;  /* 0x000000000004789c */ /* 0x000fe20003f4e870 */
[----:B------:R-:W-:Y:S01]  /*3df0*/  UMOV UR16, UR29 ;  /* 0x0000001d00107c82 */ /* 0x000fe20008000000 */
[----:B------:R-:W-:Y:S01]  /*3e00*/  UMOV UR15, UR28 ;  /* 0x0000001c000f7c82 */ /* 0x000fe20008000000 */
[----:B------:R-:W-:-:S08]  /*3e10*/  UMOV UR6, UR14 ;  /* 0x0000000e00067c82 */ /* 0x000fd00008000000 */
.L_x_79:
[----:B------:R-:W-:Y:S02]  /*3e20*/  UIADD3 UR16, UPT, UPT, UR16, 0x1, URZ ;  /* 0x0000000110107890 */ /* 0x000fe4000fffe0ff */
[----:B--2---:R-:W-:Y:S02]  /*3e30*/  ULEA UR5, UR6, UR17, 0x3 ;  /* 0x0000001106057291 */ /* 0x004fe4000f8e18ff */
[----:B------:R-:W-:Y:S01]  /*3e40*/  UISETP.NE.AND UP3, UPT, UR16, URZ, UPT ;  /* 0x000000ff1000728c */ /* 0x000fe2000bf65270 */
[----:B---3--:R-:W-:Y:S10]  /*3e50*/  @P2 BRA `(.L_x_77) ;  /* 0x00000000000c2947 */ /* 0x008ff40003800000 */
[----:B-1----:R-:W-:Y:S04]  /*3e60*/  SHF.L.U32 R3, R8, 0x1f, RZ ;  /* 0x0000001f08037819 */ /* 0x002fe800000006ff */
[----:B------:R-:W1:Y:S02]  /*3e70*/  SYNCS.PHASECHK.TRANS64.TRYWAIT P0, [UR5], R3 ;  /* 0x00000003ff0075a7 */ /* 0x000e640008001105 */
[----:B-1----:R-:W-:Y:S05]  /*3e80*/  @!P0 BRA `(.L_x_78) ;  /* 0x0000004800f48947 */ /* 0x002fea0003800000 */
.L_x_77:
[----:B------:R-:W-:Y:S01]  /*3e90*/  UISETP.NE.AND UP0, UPT, UR15, 0x1, UPT ;  /* 0x000000010f00788c */ /* 0x000fe2000bf05270 */
[----:B------:R-:W-:Y:S01]  /*3ea0*/  PLOP3.LUT P2, PT, PT, PT, PT, 0x80, 0x8 ;  /* 0x000000000008781c */ /* 0x000fe20003f4f070 */
[----:B------:R-:W-:Y:S02]  /*3eb0*/  UIADD3 UR4, UPT, UPT, UR6, 0x1, URZ ;  /* 0x0000000106047890 */ /* 0x000fe4000fffe0ff */
[----:B------:R-:W-:Y:S02]  /*3ec0*/  ULEA UR12, UR6, UR21, 0x9 ;  /* 0x00000015060c7291 */ /* 0x000fe4000f8e48ff */
[----:B------:R-:W-:Y:S01]  /*3ed0*/  UISETP.NE.AND UP1, UPT, UR4, 0x11, UPT ;  /* 0x000000110400788c */ /* 0x000fe2000bf25270 */
[----:B------:R-:W-:Y:S01]  /*3ee0*/  PLOP3.LUT P0, PT, PT, PT, UP0, 0x80, 0x8 ;  /* 0x000000000008781c */ /* 0x000fe20003f0f008 */
[----:B------:R-:W-:Y:S02]  /*3ef0*/  UIADD3 UR10, UPT, UPT, UR12, 0x2, URZ ;  /* 0x000000020c0a7890 */ /* 0x000fe4000fffe0ff */
[----:B------:R-:W-:Y:S02]  /*3f00*/  USEL UR7, URZ, 0x1, UP1 ;  /* 0x00000001ff077887 */ /* 0x000fe40008800000 */
[----:B------:R-:W-:Y:S02]  /*3f10*/  USEL UR14, UR4, URZ, UP1 ;  /* 0x000000ff040e7287 */ /* 0x000fe40008800000 */
[----:B------:R-:W-:Y:S02]  /*3f20*/  UIADD3 UR15, UPT, UPT, UR15, -0x1, URZ ;  /* 0xffffffff0f0f7890 */ /* 0x000fe4000fffe0ff */
[----:B------:R-:W-:Y:S01]  /*3f30*/  @UP0 ULEA UR4, UR14, UR17, 0x3 ;  /* 0x000000110e040291 */ /* 0x000fe2000f8e18ff */
[----:B------:R-:W-:Y:S01]  /*3f40*/  LOP3.LUT R8, R8, UR7, RZ, 0x3c, !PT ;  /* 0x0000000708087c12 */ /* 0x000fe2000f8e3cff */
[----:B------:R-:W-:Y:S01]  /*3f50*/  UIADD3 UR7, UPT, UPT, UR5, 0x88, URZ ;  /* 0x0000008805077890 */ /* 0x000fe2000fffe0ff */
[----:B------:R-:W-:Y:S02]  /*3f60*/  UMOV UR13, 0x80004020 ;  /* 0x80004020000d7882 */ /* 0x000fe40000000000 */
[----:B-1----:R-:W-:Y:S01]  /*3f70*/  @P0 SHF.L.U32 R0, R8, 0x1f, RZ ;  /* 0x0000001f08000819 */ /* 0x002fe200000006ff */
[----:B------:R-:W-:Y:S01]  /*3f80*/  UMOV UR5, 0x80004020 ;  /* 0x8000402000057882 */ /* 0x000fe20000000000 */
[----:B------:R-:W-:Y:S01]  /*3f90*/  UMOV UR11, 0x80004020 ;  /* 0x80004020000b7882 */ /* 0x000fe20000000000 */
[----:B------:R-:W-:Y:S01]  /*3fa0*/  UMOV UR9, 0x80004020 ;  /* 0x8000402000097882 */ /* 0x000fe20000000000 */
[----:B------:R2:W3:Y:S01]  /*3fb0*/  @P0 SYNCS.PHASECHK.TRANS64.TRYWAIT P2, [UR4], R0 ;  /* 0x00000000ff0005a7 */ /* 0x0004e20008041104 */
[----:B------:R-:W-:Y:S03]  /*3fc0*/  ULEA UR4, UR6, UR20, 0x8 ;  /* 0x0000001406047291 */ /* 0x000fe6000f8e40ff */
[----:B------:R-:W-:Y:S01]  /*3fd0*/  UMOV UR6, UR14 ;  /* 0x0000000e00067c82 */ /* 0x000fe20008000000 */
[----:B------:R-:W-:Y:S05]  /*3fe0*/  UIADD3 UR8, UPT, UPT, UR4, 0x2, URZ ;  /* 0x0000000204087890 */ /* 0x000fea000fffe0ff */
[----:B------:R2:W-:Y:S01]  /*3ff0*/  UTCQMMA gdesc[UR4], gdesc[UR12], tmem[UR18], tmem[UR26], idesc[UR27], UP2 ;  /* 0x00ff1a0c040075ea */ /* 0x0005e20009000312 */
[----:B------:R-:W-:Y:S03]  /*4000*/  UPLOP3.LUT UP2, UPT, UPT, UPT, UPT, 0x80, 0x8 ;  /* 0x000000000008789c */ /* 0x000fe60003f4f070 */
[----:B------:R2:W-:Y:S01]  /*4010*/  UTCQMMA gdesc[UR8], gdesc[UR10], tmem[UR18], tmem[UR24], idesc[UR25], UPT ;  /* 0x00ff180a080075ea */ /* 0x0005e2000b800312 */
[----:B------:R2:W-:Y:S01]  /*4020*/  UTCBAR.MULTICAST [UR7], URZ, UR19 ;  /* 0x000000ff070073e9 */ /* 0x0005e20008000813 */
[----:B------:R-:W-:Y:S06]  /*4030*/  BRA.U UP3, `(.L_x_79) ;  /* 0xfffffffd03787547 */ /* 0x000fec000b83ffff */
.L_x_76:
[----:B--2---:R-:W-:Y:S01]  /*4040*/  UIADD3 UR4, UPT, UPT, UR22, 0x1, URZ ;  /* 0x0000000116047890 */ /* 0x004fe2000fffe0ff */
[C---:B------:R-:W-:Y:S01]  /*4050*/  ISETP.NE.AND P0, PT, R10.reuse, 0x2, PT ;  /* 0x000000020a00780c */ /* 0x040fe20003f05270 */
[----:B------:R-:W-:Y:S02]  /*4060*/  UIADD3 UR5, UPT, UPT, UR23, 0x160, URZ ;  /* 0x0000016017057890 */ /* 0x000fe4000fffe0ff */
[----:B------:R-:W-:Y:S01]  /*4070*/  UISETP.NE.AND UP0, UPT, UR4, 0x4, UPT ;  /* 0x000000040400788c */ /* 0x000fe2000bf05270 */
[----:B-1----:R-:W-:Y:S02]  /*4080*/  SEL R0, RZ, 0x1, P0 ;  /* 0x00000001ff007807 */ /* 0x002fe40000000000 */
[----:B------:R-:W-:Y:S01]  /*4090*/  SEL R10, R10, RZ, P0 ;  /* 0x000000ff0a0a7207 */ /* 0x000fe20000000000 */
[----:B------:R-:W-:Y:S01]  /*40a0*/  USEL UR6, URZ, 0x1, UP0 ;  /* 0x00000001ff067887 */ /* 0x000fe20008000000 */
[----:B------:R-:W-:Y:S01]  /*40b0*/  LOP3.LUT R9, R9, R0, RZ, 0x3c, !PT ;  /* 0x0000000009097212 */ /* 0x000fe200078e3cff */
[----:B------:R-:W-:Y:S01]  /*40c0*/  USEL UR22, UR4, URZ, UP0 ;  /* 0x000000ff04167287 */ /* 0x000fe20008000000 */
[----:B------:R1:W-:Y:S03]  /*40d0*/  UTCBAR [UR5], URZ ;  /* 0x000000ff050073e9 */ /* 0x0003e600080000ff */
[----:B------:R-:W-:Y:S01]  /*40e0*/  LOP3.LUT R11, R11, UR6, RZ, 0x3c, !PT ;  /* 0x000000060b0b7c12 */ /* 0x000fe2000f8e3cff */
[----:B------:R-:W-:Y:S07]  /*40f0*/  @P1 BRA `(.L_x_80) ;  /* 0xfffffff800b01947 */ /* 0x000fee000383ffff */
[----:B------:R-:W2:Y:S01]  /*4100*/  S2UR UR8, SR_CgaCtaId ;  /* 0x00000000000879c3 */ /* 0x000ea20000008800 */
[----:B------:R-:W-:Y:S01]  /*4110*/  ELECT P0, URZ, PT ;  /* 0x0000000000ff782f */ /* 0x000fe20003800000 */
[----:B------:R-:W-:Y:S01]  /*4120*/  IMAD.MOV.U32 R0, RZ, RZ, 0x1 ;  /* 0x00000001ff007424 */ /* 0x000fe200078e00ff */
[----:B------:R-:W-:Y:S01]  /*4130*/  UIADD3 UR17, UPT, UPT, UR17, 0x180, URZ ;  /* 0x0000018011117890 */ /* 0x000fe2000fffe0ff */
[----:B------:R-:W-:Y:S01]  /*4140*/  SHF.L.U32 R3, R11, 0x1f, RZ ;  /* 0x0000001f0b037819 */ /* 0x000fe200000006ff */
[----:B------:R-:W-:-:S03]  /*4150*/  UMOV UR4, 0x40 ;  /* 0x0000004000047882 */ /* 0x000fc60000000000 */
[----:B------:R-:W-:Y:S01]  /*4160*/  UVIRTCOUNT.DEALLOC.SMPOOL 0x80 ;  /* 0x000000800000784c */ /* 0x000fe20000000000 */
[----:B--2---:R-:W-:Y:S02]  /*4170*/  ULEA UR8, UR8, UR4, 0x18 ;  /* 0x0000000408087291 */ /* 0x004fe4000f8ec0ff */
[----:B------:R-:W-:-:S07]  /*4180*/  ULEA UR4, UR22, UR17, 0x3 ;  /* 0x0000001116047291 */ /* 0x000fce000f8e18ff */
[----:B------:R2:W-:Y:S02]  /*4190*/  @P0 STS.U8 [UR8+0x1c], R0 ;  /* 0x00001c00ff000988 */ /* 0x0005e40008000008 */
[----:B------:R-:W4:Y:S02]  /*41a0*/  SYNCS.PHASECHK.TRANS64.TRYWAIT P0, [UR4], R3 ;  /* 0x00000003ff0075a7 */ /* 0x000f240008001104 */
[----:B--2-4-:R-:W-:Y:S05]  /*41b0*/  @!P0 BRA `(.L_x_81) ;  /* 0x0000004800408947 */ /* 0x014fea0003800000 */
.L_x_172:
[----:B------:R-:W-:-:S04]  /*41c0*/  UIADD3 UR4, UPT, UPT, UR22, 0x1, URZ ;  /* 0x0000000116047890 */ /* 0x000fc8000fffe0ff */
[----:B------:R-:W-:-:S04]  /*41d0*/  UISETP.NE.AND UP0, UPT, UR4, 0x4, UPT ;  /* 0x000000040400788c */ /* 0x000fc8000bf05270 */
[----:B------:R-:W-:Y:S02]  /*41e0*/  USEL UR6, URZ, 0x1, UP0 ;  /* 0x00000001ff067887 */ /* 0x000fe40008000000 */
[----:B------:R-:W-:-:S04]  /*41f0*/  USEL UR4, UR4, URZ, UP0 ;  /* 0x000000ff04047287 */ /* 0x000fc80008000000 */
[----:B-1----:R-:W-:Y:S01]  /*4200*/  ULEA UR5, UR4, UR17, 0x3 ;  /* 0x0000001104057291 */ /* 0x002fe2000f8e18ff */
[----:B------:R-:W-:-:S04]  /*4210*/  LOP3.LUT R2, R11, UR6, RZ, 0x3c, !PT ;  /* 0x000000060b027c12 */ /* 0x000fc8000f8e3cff */
[----:B--2---:R-:W-:-:S04]  /*4220*/  SHF.L.U32 R3, R2, 0x1f, RZ ;  /* 0x0000001f02037819 */ /* 0x004fc800000006ff */
[----:B------:R-:W1:Y:S02]  /*4230*/  SYNCS.PHASECHK.TRANS64.TRYWAIT P0, [UR5], R3 ;  /* 0x00000003ff0075a7 */ /* 0x000e640008001105 */
[----:B-1----:R-:W-:Y:S05]  /*4240*/  @!P0 BRA `(.L_x_82) ;  /* 0x0000004800348947 */ /* 0x002fea0003800000 */
.L_x_174:
        /* <DEDUP_REMOVED lines=9> */
.L_x_176:
[----:B------:R-:W-:-:S04]  /*42e0*/  UIADD3 UR4, UPT, UPT, UR4, 0x1, URZ ;  /* 0x0000000104047890 */ /* 0x000fc8000fffe0ff */
[----:B------:R-:W-:-:S04]  /*42f0*/  UISETP.NE.AND UP0, UPT, UR4, 0x4, UPT ;  /* 0x000000040400788c */ /* 0x000fc8000bf05270 */
[----:B------:R-:W-:Y:S02]  /*4300*/  USEL UR5, URZ, 0x1, UP0 ;  /* 0x00000001ff057887 */ /* 0x000fe40008000000 */
[----:B------:R-:W-:-:S04]  /*4310*/  USEL UR4, UR4, URZ, UP0 ;  /* 0x000000ff04047287 */ /* 0x000fc80008000000 */
[----:B------:R-:W-:Y:S01]  /*4320*/  ULEA UR4, UR4, UR17, 0x3 ;  /* 0x0000001104047291 */ /* 0x000fe2000f8e18ff */
[----:B-1----:R-:W-:-:S04]  /*4330*/  LOP3.LUT R3, R2, UR5, RZ, 0x3c, !PT ;  /* 0x0000000502037c12 */ /* 0x002fc8000f8e3cff */
[----:B------:R-:W-:-:S04]  /*4340*/  SHF.L.U32 R3, R3, 0x1f, RZ ;  /* 0x0000001f03037819 */ /* 0x000fc800000006ff */
[----:B------:R-:W1:Y:S02]  /*4350*/  SYNCS.PHASECHK.TRANS64.TRYWAIT P0, [UR4], R3 ;  /* 0x00000003ff0075a7 */ /* 0x000e640008001104 */
[----:B-1----:R-:W-:Y:S05]  /*4360*/  @!P0 BRA `(.L_x_84) ;  /* 0x00000048001c8947 */ /* 0x002fea0003800000 */
.L_x_178:
[----:B------:R-:W-:Y:S01]  /*4370*/  NOP ;  /* 0x0000000000007918 */ /* 0x000fe20000000000 */
[----:B-1----:R-:W1:Y:S01]  /*4380*/  LDS R0, [UR8+0x14] ;  /* 0x00001408ff007984 */ /* 0x002e620008000800 */
[----:B------:R-:W-:Y:S01]  /*4390*/  ULOP3.LUT UR4, UR30, 0xffff, URZ, 0xc0, !UPT ;  /* 0x0000ffff1e047892 */ /* 0x000fe2000f8ec0ff */
[----:B------:R-:W-:Y:S01]  /*43a0*/  UMOV UR5, 0xffff ;  /* 0x0000ffff00057882 */ /* 0x000fe20000000000 */
[----:B------:R-:W-:Y:S02]  /*43b0*/  UMOV UR6, 0x1 ;  /* 0x0000000100067882 */ /* 0x000fe40000000000 */
[----:B------:R-:W-:-:S04]  /*43c0*/  USHF.R.U32.HI UR4, URZ, 0x5, UR4 ;  /* 0x00000005ff047899 */ /* 0x000fc80008011604 */
[----:B------:R-:W-:Y:S02]  /*43d0*/  USHF.L.U32 UR5, UR5, UR4, URZ ;  /* 0x0000000405057299 */ /* 0x000fe400080006ff */
[----:B------:R-:W-:-:S04]  /*43e0*/  USHF.L.U32 UR4, UR6, UR4, URZ ;  /* 0x0000000406047299 */ /* 0x000fc800080006ff */
[----:B-1----:R-:W-:-:S04]  /*43f0*/  LOP3.LUT R0, R0, UR5, RZ, 0xc0, !PT ;  /* 0x0000000500007c12 */ /* 0x002fc8000f8ec0ff */
[----:B------:R-:W-:-:S13]  /*4400*/  ISETP.NE.AND P0, PT, R0, UR5, PT ;  /* 0x0000000500007c0c */ /* 0x000fda000bf05270 */
[----:B------:R-:W-:Y:S05]  /*4410*/  @P0 BRA `(.L_x_85) ;  /* 0x0000000000580947 */ /* 0x000fea0003800000 */
[----:B------:R-:W1:Y:S02]  /*4420*/  LDS R0, [UR8+0x18] ;  /* 0x00001808ff007984 */ /* 0x000e640008000800 */
[----:B-1----:R-:W-:-:S04]  /*4430*/  LOP3.LUT R0, R0, UR4, RZ, 0xc0, !PT ;  /* 0x0000000400007c12 */ /* 0x002fc8000f8ec0ff */
[----:B------:R-:W-:-:S13]  /*4440*/  ISETP.NE.AND P0, PT, R0, UR4, PT ;  /* 0x0000000400007c0c */ /* 0x000fda000bf05270 */
[----:B------:R-:W-:Y:S05]  /*4450*/  @P0 BRA `(.L_x_86) ;  /* 0x00000000003c0947 */ /* 0x000fea0003800000 */
[----:B------:R-:W1:Y:S01]  /*4460*/  S2R R2, SR_LANEID ;  /* 0x0000000000027919 */ /* 0x000e620000000000 */
[----:B------:R-:W-:Y:S01]  /*4470*/  ULOP3.LUT UR5, URZ, UR5, URZ, 0x33, !UPT ;  /* 0x00000005ff057292 */ /* 0x000fe2000f8e33ff */
[----:B------:R-:W-:Y:S01]  /*4480*/  LOP3.LUT R4, RZ, UR4, RZ, 0x33, !PT ;  /* 0x00000004ff047c12 */ /* 0x000fe2000f8e33ff */
[----:B------:R-:W-:Y:S02]  /*4490*/  VOTEU.ANY UR4, UPT, PT ;  /* 0x0000000000047886 */ /* 0x000fe400038e0100 */
[----:B------:R-:W-:Y:S01]  /*44a0*/  UFLO.U32 UR4, UR4 ;  /* 0x00000004000472bd */ /* 0x000fe200080e0000 */
[----:B------:R-:W2:Y:S01]  /*44b0*/  REDUX UR6, R4 ;  /* 0x00000000040673c4 */ /* 0x000ea20000000000 */
[----:B------:R-:W-:-:S06]  /*44c0*/  IMAD.U32 R0, RZ, RZ, UR5 ;  /* 0x00000005ff007e24 */ /* 0x000fcc000f8e00ff */
[----:B------:R4:W-:Y:S01]  /*44d0*/  UTCATOMSWS.AND URZ, UR5 ;  /* 0x0000000500ff79e3 */ /* 0x0009e20008000000 */
[----:B------:R-:W3:Y:S01]  /*44e0*/  REDUX UR7, R0 ;  /* 0x00000000000773c4 */ /* 0x000ee20000000000 */
[----:B-1----:R-:W-:Y:S01]  /*44f0*/  ISETP.EQ.U32.AND P0, PT, R2, UR4, PT ;  /* 0x0000000402007c0c */ /* 0x002fe2000bf02070 */
[----:B--2---:R-:W-:Y:S01]  /*4500*/  IMAD.U32 R2, RZ, RZ, UR6 ;  /* 0x00000006ff027e24 */ /* 0x004fe2000f8e00ff */
[----:B---3--:R-:W-:-:S11]  /*4510*/  MOV R3, UR7 ;  /* 0x0000000700037c02 */ /* 0x008fd60008000f00 */
[----:B------:R4:W-:Y:S04]  /*4520*/  @P0 ATOMS.AND RZ, [UR8+0x14], R3 ;  /* 0x00001403ffff098c */ /* 0x0009e8000a800008 */
[----:B------:R4:W-:Y:S01]  /*4530*/  @P0 ATOMS.AND RZ, [UR8+0x18], R2 ;  /* 0x00001802ffff098c */ /* 0x0009e2000a800008 */
[----:B------:R-:W-:Y:S05]  /*4540*/  BRA `(.L_x_87) ;  /* 0x0000000000147947 */ /* 0x000fea0003800000 */
.L_x_86:
[----:B------:R-:W-:Y:S02]  /*4550*/  MOV R2, 0x4570 ;  /* 0x0000457000027802 */ /* 0x000fe40000000f00 */
[----:B---3-5:R-:W-:Y:S05]  /*4560*/  CALL.REL.NOINC `($__internal_0_$__cuda_sm10x_tcgen05_guardrail_trap_col_being_dealloced_not_returned_by_alloc) ;  /* 0x0000004800787944 */ /* 0x028fea0003c00000 */
[----:B------:R-:W-:Y:S05]  /*4570*/  BRA `(.L_x_87) ;  /* 0x0000000000087947 */ /* 0x000fea0003800000 */
.L_x_85:
[----:B------:R-:W-:Y:S02]  /*4580*/  MOV R2, 0x45a0 ;  /* 0x000045a000027802 */ /* 0x000fe40000000f00 */
[----:B---3-5:R-:W-:Y:S05]  /*4590*/  CALL.REL.NOINC `($__internal_2_$__cuda_sm10x_tcgen05_guardrail_trap_unallocated_columns_being_dealloced) ;  /* 0x0000004800847944 */ /* 0x028fea0003c00000 */
.L_x_87:
[----:B------:R-:W-:Y:S01]  /*45a0*/  NOP ;  /* 0x0000000000007918 */ /* 0x000fe20000000000 */
[----:B----4-:R-:W-:Y:S05]  /*45b0*/  EXIT ;  /* 0x000000000000794d */ /* 0x010fea0003800000 */
.L_x_69:
[----:B------:R-:W-:-:S09]  /*45c0*/  UISETP.NE.OR UP0, UPT, UR18, 0x3, !UP3 ;  /* 0x000000031200788c */ /* 0x000fd2000df05670 */
[----:B------:R-:W-:Y:S05]  /*45d0*/  BRA.U UP0, `(.L_x_88) ;  /* 0x0000000d00ac7547 */ /* 0x000fea000b800000 */
[----:B------:R-:W2:Y:S01]  /*45e0*/  LDCU.64 UR4, c[0x0][0x888] ;  /* 0x00011100ff0477ac */ /* 0x000ea20008000a00 */
[----:B------:R-:W3:Y:S01]  /*45f0*/  S2UR UR10, SR_CgaCtaId ;  /* 0x00000000000a79c3 */ /* 0x000ee20000008800 */
[----:B------:R-:W-:Y:S02]  /*4600*/  HFMA2 R9, -RZ, RZ, 0, 0 ;  /* 0x00000000ff097431 */ /* 0x000fe400000001ff */
[----:B------:R-:W-:Y:S01]  /*4610*/  IMAD.MOV.U32 R11, RZ, RZ, 0x1 ;  /* 0x00000001ff0b7424 */ /* 0x000fe200078e00ff */
[----:B------:R-:W4:Y:S01]  /*4620*/  LDCU UR31, c[0x0][0x370] ;  /* 0x00006e00ff1f77ac */ /* 0x000f220008000800 */
[----:B------:R-:W-:Y:S01]  /*4630*/  IMAD.MOV.U32 R10, RZ, RZ, RZ ;  /* 0x000000ffff0a7224 */ /* 0x000fe200078e00ff */
[----:B------:R-:W-:Y:S01]  /*4640*/  MOV R3, 0x1000 ;  /* 0x0000100000037802 */ /* 0x000fe20000000f00 */
[----:B------:R-:W4:Y:S01]  /*4650*/  LDCU.128 UR32, c[0x0][0xb10] ;  /* 0x00016200ff2077ac */ /* 0x000f220008000c00 */
[----:B------:R-:W1:Y:S01]  /*4660*/  LDC.64 R12, c[0x0][0x348] ;  /* 0x0000d200ff0c7b82 */ /* 0x000e620000000a00 */
[----:B------:R-:W3:Y:S01]  /*4670*/  LDCU UR27, c[0x0][0x374] ;  /* 0x00006e80ff1b77ac */ /* 0x000ee20008000800 */
[----:B------:R-:W3:Y:S01]  /*4680*/  LDCU.64 UR28, c[0x0][0x890] ;  /* 0x00011200ff1c77ac */ /* 0x000ee20008000a00 */
[----:B------:R-:W3:Y:S01]  /*4690*/  LDCU UR15, c[0x0][0xb0c] ;  /* 0x00016180ff0f77ac */ /* 0x000ee20008000800 */
[----:B--2---:R-:W-:Y:S01]  /*46a0*/  UISETP.NE.U32.AND UP0, UPT, UR4, URZ, UPT ;  /* 0x000000ff0400728c */ /* 0x004fe2000bf05070 */
[----:B------:R-:W2:Y:S01]  /*46b0*/  LDCU UR43, c[0x0][0xb20] ;  /* 0x00016400ff2b77ac */ /* 0x000ea20008000800 */
[----:B------:R-:W2:Y:S01]  /*46c0*/  LDCU UR4, c[0x0][0xb30] ;  /* 0x00016600ff0477ac */ /* 0x000ea20008000800 */
[----:B------:R-:W-:Y:S01]  /*46d0*/  UMOV UR21, 0x400 ;  /* 0x0000040000157882 */ /* 0x000fe20000000000 */
[----:B----4-:R-:W-:-:S02]  /*46e0*/  UIMAD.WIDE.U32 UR6, UR31, UR32, URZ ;  /* 0x000000201f0672a5 */ /* 0x010fc4000f8e00ff */
[----:B---3--:R-:W-:Y:S02]  /*46f0*/  UIMAD.WIDE.U32 UR8, UR27, UR35, URZ ;  /* 0x000000231b0872a5 */ /* 0x008fe4000f8e00ff */
[----:B------:R-:W-:Y:S02]  /*4700*/  ULEA UR21, UR10, UR21, 0x18 ;  /* 0x000000150a157291 */ /* 0x000fe4000f8ec0ff */
[----:B------:R-:W-:Y:S02]  /*4710*/  UISETP.NE.U32.AND UP6, UPT, UR28, URZ, UPT ;  /* 0x000000ff1c00728c */ /* 0x000fe4000bfc5070 */
[----:B------:R-:W-:Y:S02]  /*4720*/  UIADD3 UR38, UPT, UPT, UR21, 0x118, URZ ;  /* 0x0000011815267890 */ /* 0x000fe4000fffe0ff */
[----:B------:R-:W-:Y:S02]  /*4730*/  UIADD3 UR17, UPT, UPT, UR21, 0x110, URZ ;  /* 0x0000011015117890 */ /* 0x000fe4000fffe0ff */
[----:B------:R-:W-:-:S02]  /*4740*/  UISETP.NE.AND.EX UP5, UPT, UR5, URZ, UPT, UP0 ;  /* 0x000000ff0500728c */ /* 0x000fc4000bfa5300 */
[----:B------:R-:W-:Y:S01]  /*4750*/  UISETP.NE.AND UP0, UPT, UR42, 0x1, UPT ;  /* 0x000000012a00788c */ /* 0x000fe2000bf05270 */
[----:B------:R-:W-:Y:S01]  /*4760*/  UMOV UR41, UR7 ;  /* 0x0000000700297c82 */ /* 0x000fe20008000000 */
[----:B------:R-:W-:Y:S01]  /*4770*/  UMOV UR40, UR9 ;  /* 0x0000000900287c82 */ /* 0x000fe20008000000 */
[----:B------:R-:W-:Y:S02]  /*4780*/  USEL UR37, URZ, 0x1, UP4 ;  /* 0x00000001ff257887 */ /* 0x000fe4000a000000 */
[----:B------:R-:W-:Y:S02]  /*4790*/  UISETP.NE.AND UP0, UPT, UR15, 0x1, UPT ;  /* 0x000000010f00788c */ /* 0x000fe4000bf05270 */
[----:B------:R-:W-:Y:S02]  /*47a0*/  UPLOP3.LUT UP4, UPT, UPT, UPT, UPT, 0x40, 0x4 ;  /* 0x000000000004789c */ /* 0x000fe40003f8e870 */
[----:B------:R-:W-:Y:S01]  /*47b0*/  UISETP.GE.AND UP2, UPT, UR42, 0x1, UPT ;  /* 0x000000012a00788c */ /* 0x000fe2000bf46270 */
[----:B------:R-:W3:Y:S01]  /*47c0*/  LDCU.64 UR22, c[0x0][0xb28] ;  /* 0x00016500ff1677ac */ /* 0x000ee20008000a00 */
[----:B------:R-:W-:-:S02]  /*47d0*/  UISETP.NE.AND.EX UP6, UPT, UR29, URZ, UPT, UP6 ;  /* 0x000000ff1d00728c */ /* 0x000fc4000bfc5360 */
[----:B------:R-:W-:Y:S02]  /*47e0*/  UPRMT UR38, UR10, 0x654, UR38 ;  /* 0x000006540a267896 */ /* 0x000fe40008000026 */
[----:B------:R-:W-:Y:S02]  /*47f0*/  UPRMT UR39, UR10, 0x654, UR17 ;  /* 0x000006540a277896 */ /* 0x000fe40008000011 */
[----:B------:R-:W-:Y:S02]  /*4800*/  USHF.R.U32.HI UR41, URZ, UR33, UR41 ;  /* 0x00000021ff297299 */ /* 0x000fe40008011629 */
[----:B--2---:R-:W-:Y:S02]  /*4810*/  USHF.R.U32.HI UR40, URZ, UR43, UR40 ;  /* 0x0000002bff287299 */ /* 0x004fe40008011628 */
[----:B------:R-:W-:Y:S02]  /*4820*/  UISETP.NE.AND UP0, UPT, UR34, 0x1, UPT ;  /* 0x000000012200788c */ /* 0x000fe4000bf05270 */
[----:B-1----:R-:W-:-:S11]  /*4830*/  UISETP.NE.AND UP3, UPT, UR4, 0x1, UPT ;  /* 0x000000010400788c */ /* 0x002fd6000bf65270 */
.L_x_97:
[C---:B------:R-:W-:Y:S02]  /*4840*/  LEA R8, R10.reuse, UR21, 0x3 ;  /* 0x000000150a087c11 */ /* 0x040fe4000f8e18ff */
[----:B------:R-:W-:Y:S02]  /*4850*/  SHF.L.U32 R5, R9, 0x1f, RZ ;  /* 0x0000001f09057819 */ /* 0x000fe400000006ff */
[----:B------:R-:W-:Y:S02]  /*4860*/  LEA R6, R10, UR21, 0x4 ;  /* 0x000000150a067c11 */ /* 0x000fe4000f8e20ff */
[----:B-1----:R-:W1:Y:S02]  /*4870*/  SYNCS.PHASECHK.TRANS64.TRYWAIT P0, [R8+URZ+0x140], R5 ;  /* 0x00014005080075a7 */ /* 0x002e6400080011ff */
[----:B-1----:R-:W-:Y:S05]  /*4880*/  @!P0 BRA `(.L_x_89) ;  /* 0x0000004000ec8947 */ /* 0x002fea0003800000 */
.L_x_179:
[----:B-1----:R-:W1:Y:S01]  /*4890*/  LDS.128 R4, [R6+0x1d0] ;  /* 0x0001d00006047984 */ /* 0x002e620000000c00 */
[----:B------:R-:W-:Y:S01]  /*48a0*/  UISETP.GE.AND UP0, UPT, UR42, 0x1, UPT ;  /* 0x000000012a00788c */ /* 0x000fe2000bf06270 */
[----:B------:R-:W-:Y:S01]  /*48b0*/  @!PT LDS RZ, [RZ] ;  /* 0x00000000fffff984 */ /* 0x000fe20000000800 */
[----:B------:R-:W-:Y:S01]  /*48c0*/  @!PT LDS RZ, [RZ] ;  /* 0x00000000fffff984 */ /* 0x000fe20000000800 */
[----:B------:R-:W-:Y:S01]  /*48d0*/  @!PT LDS RZ, [RZ] ;  /* 0x00000000fffff984 */ /* 0x000fe20000000800 */
[----:B------:R-:W-:Y:S01]  /*48e0*/  @!PT LDS RZ, [RZ] ;  /* 0x00000000fffff984 */ /* 0x000fe20000000800 */
[----:B------:R2:W-:Y:S06]  /*48f0*/  MEMBAR.ALL.CTA ;  /* 0x0000000000007992 */ /* 0x0005ec0000008000 */
[----:B--2---:R-:W2:Y:S01]  /*4900*/  FENCE.VIEW.ASYNC.S ;  /* 0x00000000000073c6 */ /* 0x004ea20000000000 */
[----:B-1----:R-:W-:Y:S11]  /*4910*/  LOP3.LUT P0, RZ, R6, 0x1, RZ, 0xc0, !PT ;  /* 0x0000000106ff7812 */ /* 0x002ff6000780c0ff */
[----:B------:R-:W-:Y:S02]  /*4920*/  @!UPT UIADD3 URZ, UPT, UPT, URZ, URZ, URZ ;  /* 0x000000fffffff290 */ /* 0x000fe4000fffe0ff */
[----:B--2---:R-:W-:Y:S01]  /*4930*/  VOTEU.ANY UP2, P0 ;  /* 0x0000000000ff7886 */ /* 0x004fe20000040100 */
[----:B------:R-:W-:Y:S11]  /*4940*/  PLOP3.LUT P0, PT, PT, PT, UP2, 0x80, 0x8 ;  /* 0x000000000008781c */ /* 0x000ff60003f0f028 */
[----:B------:R-:W-:Y:S02]  /*4950*/  @!UPT UIADD3 URZ, UPT, UPT, URZ, URZ, URZ ;  /* 0x000000fffffff290 */ /* 0x000fe4000fffe0ff */
[----:B------:R-:W-:Y:S02]  /*4960*/  @P0 SHF.R.U32.HI R0, RZ, 0x10, R5 ;  /* 0x00000010ff000819 */ /* 0x000fe40000011605 */
[----:B------:R-:W-:Y:S02]  /*4970*/  @P0 MOV R2, R4 ;  /* 0x0000000400020202 */ /* 0x000fe40000000f00 */
[----:B------:R-:W-:Y:S01]  /*4980*/  @P0 R2UR UR4, R0 ;  /* 0x00000000000402ca */ /* 0x000fe200000e0000 */
[----:B------:R-:W-:Y:S01]  /*4990*/  VIADD R0, R8, 0x150 ;  /* 0x0000015008007836 */ /* 0x000fe20000000000 */
[----:B------:R-:W-:Y:S02]  /*49a0*/  @P0 LOP3.LUT R4, R5, 0xffff, RZ, 0xc0, !PT ;  /* 0x0000ffff05040812 */ /* 0x000fe400078ec0ff */
[----:B------:R-:W-:Y:S02]  /*49b0*/  @P0 R2UR UR6, R2 ;  /* 0x00000000020602ca */ /* 0x000fe400000e0000 */
[----:B------:R-:W-:Y:S02]  /*49c0*/  PRMT R0, RZ, 0x654, R0 ;  /* 0x00000654ff007816 */ /* 0x000fe40000000000 */
[----:B------:R-:W-:Y:S02]  /*49d0*/  @P0 R2UR UR5, R4 ;  /* 0x00000000040502ca */ /* 0x000fe400000e0000 */
[----:B------:R1:W-:Y:S03]  /*49e0*/  SYNCS.ARRIVE.TRANS64.RED.A1T0 RZ, [R0+URZ], RZ ;  /* 0x000000ff00ff79a7 */ /* 0x0003e600081004ff */
[----:B------:R-:W-:Y:S04]  /*49f0*/  @UP2 UMOV UR26, UR4 ;  /* 0x00000004001a2c82 */ /* 0x000fe80008000000 */
[----:B------:R-:W-:Y:S04]  /*4a00*/  @UP2 UMOV UR14, UR6 ;  /* 0x00000006000e2c82 */ /* 0x000fe80008000000 */
[----:B------:R-:W-:Y:S01]  /*4a10*/  @UP2 UMOV UR13, UR5 ;  /* 0x00000005000d2c82 */ /* 0x000fe20008000000 */
[----:B------:R-:W-:Y:S05]  /*4a20*/  BRA.U !UP0, `(.L_x_90) ;  /* 0x0000000108c07547 */ /* 0x000fea000b800000 */
[----:B------:R-:W-:Y:S02]  /*4a30*/  UIMAD.WIDE.U32 UR8, UR13, UR35, URZ ;  /* 0x000000230d0872a5 */ /* 0x000fe4000f8e00ff */
[----:B------:R-:W-:Y:S02]  /*4a40*/  UP2UR UR12, UPR, URZ, 0x4 ;  /* 0x00000004ff0c7883 */ /* 0x000fe40008000000 */
[----:B------:R-:W-:Y:S02]  /*4a50*/  UISETP.NE.AND UP2, UPT, UR34, 0x1, UPT ;  /* 0x000000012200788c */ /* 0x000fe4000bf45270 */
[----:B------:R-:W-:Y:S02]  /*4a60*/  UIMAD.WIDE.U32 UR10, UR14, UR32, URZ ;  /* 0x000000200e0a72a5 */ /* 0x000fe4000f8e00ff */
[----:B------:R-:W-:Y:S02]  /*4a70*/  USEL UR4, UR27, UR40, !UP2 ;  /* 0x000000281b047287 */ /* 0x000fe4000d000000 */
[----:B------:R-:W-:Y:S02]  /*4a80*/  UISETP.NE.AND UP0, UPT, UR15, 0x1, UPT ;  /* 0x000000010f00788c */ /* 0x000fe4000bf05270 */
[----:B------:R-:W-:Y:S02]  /*4a90*/  UP2UR UR16, UPR, URZ, 0x2 ;  /* 0x00000002ff107883 */ /* 0x000fe40008000000 */
[----:B------:R-:W-:Y:S02]  /*4aa0*/  UISETP.NE.AND UP1, UPT, UR42, 0x1, UPT ;  /* 0x000000012a00788c */ /* 0x000fe4000bf25270 */
[----:B---3--:R-:W-:Y:S02]  /*4ab0*/  UIMAD.WIDE.U32 UR18, UR4, UR22, URZ ;  /* 0x00000016041272a5 */ /* 0x008fe4000f8e00ff */
[----:B------:R-:W-:Y:S01]  /*4ac0*/  USEL UR7, UR31, UR41, !UP0 ;  /* 0x000000291f077287 */ /* 0x000fe2000c000000 */
[----:B------:R-:W-:Y:S02]  /*4ad0*/  UMOV UR5, UR9 ;  /* 0x0000000900057c82 */ /* 0x000fe40008000000 */
[----:B------:R-:W-:Y:S02]  /*4ae0*/  USHF.R.U32.HI UR6, URZ, UR43, UR5 ;  /* 0x0000002bff067299 */ /* 0x000fe40008011605 */
[----:B------:R-:W-:Y:S02]  /*4af0*/  UIMAD.WIDE.U32 UR24, UR7, UR22, URZ ;  /* 0x00000016071872a5 */ /* 0x000fe4000f8e00ff */
[----:B------:R-:W-:Y:S02]  /*4b00*/  USEL UR6, UR13, UR6, !UP2 ;  /* 0x000000060d067287 */ /* 0x000fe4000d000000 */
[----:B------:R-:W-:Y:S01]  /*4b10*/  UISETP.NE.AND UP2, UPT, UR12, URZ, UPT ;  /* 0x000000ff0c00728c */ /* 0x000fe2000bf45270 */
[----:B------:R-:W-:Y:S01]  /*4b20*/  UMOV UR5, UR11 ;  /* 0x0000000b00057c82 */ /* 0x000fe20008000000 */
[----:B------:R-:W-:Y:S02]  /*4b30*/  UIMAD.WIDE.U32 UR10, UR6, UR22, URZ ;  /* 0x00000016060a72a5 */ /* 0x000fe4000f8e00ff */
[----:B------:R-:W-:Y:S03]  /*4b40*/  USHF.R.U32.HI UR8, URZ, UR33, UR5 ;  /* 0x00000021ff087299 */ /* 0x000fe60008011605 */
[----:B------:R-:W-:Y:S02]  /*4b50*/  UMOV UR5, UR19 ;  /* 0x0000001300057c82 */ /* 0x000fe40008000000 */
[----:B------:R-:W-:Y:S03]  /*4b60*/  @UP1 USHF.R.U32.HI UR4, URZ, UR23, UR5 ;  /* 0x00000017ff041299 */ /* 0x000fe60008011605 */
[----:B------:R-:W-:Y:S01]  /*4b70*/  UMOV UR5, UR25 ;  /* 0x0000001900057c82 */ /* 0x000fe20008000000 */
[----:B------:R-:W-:Y:S02]  /*4b80*/  UIMAD UR4, UR42, UR4, URZ ;  /* 0x000000042a0472a4 */ /* 0x000fe4000f8e02ff */
[----:B------:R-:W-:Y:S02]  /*4b90*/  @UP1 USHF.R.U32.HI UR7, URZ, UR23, UR5 ;  /* 0x00000017ff071299 */ /* 0x000fe40008011605 */
[----:B------:R-:W-:Y:S02]  /*4ba0*/  USEL UR5, UR14, UR8, !UP0 ;  /* 0x000000080e057287 */ /* 0x000fe4000c000000 */
[----:B------:R-:W-:Y:S02]  /*4bb0*/  UIMAD UR8, UR42, UR7, URZ ;  /* 0x000000072a0872a4 */ /* 0x000fe4000f8e02ff */
[----:B------:R-:W-:Y:S03]  /*4bc0*/  UISETP.GE.AND UP0, UPT, UR6, UR4, UPT ;  /* 0x000000040600728c */ /* 0x000fe6000bf06270 */
[----:B------:R-:W-:Y:S01]  /*4bd0*/  UMOV UR4, UR11 ;  /* 0x0000000b00047c82 */ /* 0x000fe20008000000 */
[----:B------:R-:W-:Y:S02]  /*4be0*/  UISETP.GE.OR UP0, UPT, UR5, UR8, UP0 ;  /* 0x000000080500728c */ /* 0x000fe40008706670 */
[----:B------:R-:W-:Y:S02]  /*4bf0*/  USHF.R.U32.HI UR4, URZ, UR23, UR4 ;  /* 0x00000017ff047299 */ /* 0x000fe40008011604 */
[----:B------:R-:W-:Y:S02]  /*4c00*/  UIMAD.WIDE.U32 UR8, UR5, UR22, URZ ;  /* 0x00000016050872a5 */ /* 0x000fe4000f8e00ff */
[----:B------:R-:W-:Y:S04]  /*4c10*/  USEL UR10, UR6, UR4, !UP1 ;  /* 0x00000004060a7287 */ /* 0x000fe8000c800000 */
[----:B------:R-:W-:Y:S01]  /*4c20*/  UIADD3 UR11, UPT, UPT, -UR10, URZ, URZ ;  /* 0x000000ff0a0b7290 */ /* 0x000fe2000fffe1ff */
[----:B------:R-:W-:Y:S02]  /*4c30*/  @!UP0 UMOV UR4, UR9 ;  /* 0x0000000900048c82 */ /* 0x000fe40008000000 */
[----:B------:R-:W-:Y:S02]  /*4c40*/  @!UP0 USHF.R.U32.HI UR4, URZ, UR23, UR4 ;  /* 0x00000017ff048299 */ /* 0x000fe40008011604 */
[----:B------:R-:W-:Y:S02]  /*4c50*/  UIMAD UR8, UR42, UR11, UR6 ;  /* 0x0000000b2a0872a4 */ /* 0x000fe4000f8e0206 */
[----:B------:R-:W-:Y:S02]  /*4c60*/  @!UP0 USEL UR4, UR5, UR4, !UP1 ;  /* 0x0000000405048287 */ /* 0x000fe4000c800000 */
[----:B------:R-:W-:Y:S02]  /*4c70*/  UISETP.NE.AND UP1, UPT, UR16, URZ, UPT ;  /* 0x000000ff1000728c */ /* 0x000fe4000bf25270 */
[----:B------:R-:W-:Y:S02]  /*4c80*/  @!UP0 UIMAD UR8, UR7, UR8, UR4 ;  /* 0x00000008070882a4 */ /* 0x000fe4000f8e0204 */
[----:B------:R-:W-:Y:S02]  /*4c90*/  @!UP0 UIADD3 UR9, UPT, UPT, UR10, -UR4, URZ ;  /* 0x800000040a098290 */ /* 0x000fe4000fffe0ff */
[----:B------:R-:W-:Y:S02]  /*4ca0*/  UIADD3 UR4, UPT, UPT, -UR5, URZ, URZ ;  /* 0x000000ff05047290 */ /* 0x000fe4000fffe1ff */
[----:B------:R-:W-:Y:S02]  /*4cb0*/  UIADD3 UR7, UPT, UPT, -UR6, URZ, URZ ;  /* 0x000000ff06077290 */ /* 0x000fe4000fffe1ff */
[----:B------:R-:W-:Y:S02]  /*4cc0*/  @!UP0 UIMAD UR6, UR9, UR42, UR5 ;  /* 0x0000002a090682a4 */ /* 0x000fe4000f8e0205 */
[----:B------:R-:W-:Y:S02]  /*4cd0*/  UIMAD UR14, UR15, UR4, UR14 ;  /* 0x000000040f0e72a4 */ /* 0x000fe4000f8e020e */
[----:B------:R-:W-:Y:S01]  /*4ce0*/  UIMAD UR13, UR34, UR7, UR13 ;  /* 0x00000007220d72a4 */ /* 0x000fe2000f8e020d */
[----:B------:R-:W-:Y:S02]  /*4cf0*/  @!UP0 UMOV UR5, UR8 ;  /* 0x0000000800058c82 */ /* 0x000fe40008000000 */
[----:B------:R-:W-:Y:S02]  /*4d00*/  UIMAD UR14, UR5, UR15, UR14 ;  /* 0x0000000f050e72a4 */ /* 0x000fe4000f8e020e */
[----:B------:R-:W-:Y:S11]  /*4d10*/  UIMAD UR13, UR6, UR34, UR13 ;  /* 0x00000022060d72a4 */ /* 0x000ff6000f8e020d */
[----:B------:R-:W-:Y:S01]  /*4d20*/  @!UPT UIADD3 URZ, UPT, UPT, URZ, URZ, URZ ;  /* 0x000000fffffff290 */ /* 0x000fe2000fffe0ff */
.L_x_90:
[----:B------:R-:W2:Y:S01]  /*4d30*/  @!UP3 LDCU.128 UR8, c[0x0][0xb10] ;  /* 0x00016200ff08b7ac */ /* 0x000ea20008000c00 */
[----:B------:R-:W-:Y:S02]  /*4d40*/  ISETP.NE.U32.AND P0, PT, RZ, UR28, PT ;  /* 0x0000001cff007c0c */ /* 0x000fe4000bf05070 */
[----:B------:R-:W-:Y:S02]  /*4d50*/  SHF.L.U32 R4, R11, 0x1f, RZ ;  /* 0x0000001f0b047819 */ /* 0x000fe400000006ff */
[----:B------:R-:W-:Y:S01]  /*4d60*/  ISETP.NE.AND.EX P0, PT, RZ, UR29, PT, P0 ;  /* 0x0000001dff007c0c */ /* 0x000fe2000bf05300 */
[----:B------:R-:W4:Y:S01]  /*4d70*/  @!UP3 LDCU UR5, c[0x0][0xb0c] ;  /* 0x00016180ff05b7ac */ /* 0x000f220008000800 */
[----:B------:R-:W-:Y:S02]  /*4d80*/  USHF.L.U32 UR19, UR20, 0x6, URZ ;  /* 0x0000000614137899 */ /* 0x000fe400080006ff */
[----:B------:R-:W-:Y:S02]  /*4d90*/  USHF.L.U32 UR18, UR30, 0x7, URZ ;  /* 0x000000071e127899 */ /* 0x000fe400080006ff */
[----:B--2---:R-:W-:Y:S07]  /*4da0*/  UIMAD.WIDE.U32 UR6, UR14, UR8, URZ ;  /* 0x000000080e0672a5 */ /* 0x004fee000f8e00ff */
[----:B------:R-:W-:Y:S01]  /*4db0*/  @!UP3 UMOV UR4, UR7 ;  /* 0x000000070004bc82 */ /* 0x000fe20008000000 */
[----:B----4-:R-:W-:Y:S02]  /*4dc0*/  @!UP3 UISETP.NE.AND UP0, UPT, UR5, 0x1, UPT ;  /* 0x000000010500b88c */ /* 0x010fe4000bf05270 */
[----:B------:R-:W-:Y:S02]  /*4dd0*/  @!UP3 USHF.R.U32.HI UR4, URZ, UR9, UR4 ;  /* 0x00000009ff04b299 */ /* 0x000fe40008011604 */
[----:B------:R-:W-:Y:S02]  /*4de0*/  UIMAD.WIDE.U32 UR6, UR13, UR11, URZ ;  /* 0x0000000b0d0672a5 */ /* 0x000fe4000f8e00ff */
[----:B------:R-:W-:Y:S02]  /*4df0*/  @!UP3 USEL UR8, UR14, UR4, !UP0 ;  /* 0x000000040e08b287 */ /* 0x000fe4000c000000 */
[----:B------:R-:W-:Y:S03]  /*4e00*/  @!UP3 UISETP.NE.AND UP0, UPT, UR10, 0x1, UPT ;  /* 0x000000010a00b88c */ /* 0x000fe6000bf05270 */
[----:B------:R-:W-:Y:S02]  /*4e10*/  @!UP3 UMOV UR6, UR7 ;  /* 0x000000070006bc82 */ /* 0x000fe40008000000 */
[----:B------:R-:W2:Y:S02]  /*4e20*/  @!UP3 LDCU UR4, c[0x0][0xb20] ;  /* 0x00016400ff04b7ac */ /* 0x000ea40008000800 */
[----:B--2---:R-:W-:Y:S04]  /*4e30*/  @!UP3 USHF.R.U32.HI UR6, URZ, UR4, UR6 ;  /* 0x00000004ff06b299 */ /* 0x004fe80008011606 */
[----:B------:R-:W-:Y:S04]  /*4e40*/  @!UP3 USEL UR6, UR13, UR6, !UP0 ;  /* 0x000000060d06b287 */ /* 0x000fe8000c000000 */
[----:B------:R-:W-:Y:S02]  /*4e50*/  @!UP3 UIADD3 UR4, UPT, UPT, -UR8, UR6, URZ ;  /* 0x000000060804b290 */ /* 0x000fe4000fffe1ff */
[----:B------:R-:W-:Y:S02]  /*4e60*/  @!UP3 UIADD3 UR6, UPT, UPT, UR8, -UR6, URZ ;  /* 0x800000060806b290 */ /* 0x000fe4000fffe0ff */
[----:B------:R-:W-:Y:S02]  /*4e70*/  @!UP3 UIMAD UR14, UR4, UR5, UR14 ;  /* 0x00000005040eb2a4 */ /* 0x000fe4000f8e020e */
[----:B------:R-:W-:Y:S01]  /*4e80*/  @!UP3 UIMAD UR13, UR6, UR10, UR13 ;  /* 0x0000000a060db2a4 */ /* 0x000fe2000f8e020d */
[----:B------:R-:W-:Y:S11]  /*4e90*/  BRA.U UP4, `(.L_x_91) ;  /* 0x0000000104107547 */ /* 0x000ff6000b800000 */
[----:B-1----:R-:W-:Y:S04]  /*4ea0*/  MOV R0, UR37 ;  /* 0x0000002500007c02 */ /* 0x002fe80008000f00 */
[----:B------:R-:W-:Y:S04]  /*4eb0*/  SHF.L.U32 R5, R0, 0x1f, RZ ;  /* 0x0000001f00057819 */ /* 0x000fe800000006ff */
[----:B------:R-:W1:Y:S02]  /*4ec0*/  SYNCS.PHASECHK.TRANS64.TRYWAIT P1, [UR21+0x138], R5 ;  /* 0x00013805ff0075a7 */ /* 0x000e640008021115 */
[----:B-1----:R-:W-:Y:S05]  /*4ed0*/  @!P1 BRA `(.L_x_92) ;  /* 0x0000003c006c9947 */ /* 0x002fea0003800000 */
.L_x_91:
[----:B------:R-:W-:Y:S05]  /*4ee0*/  BRA.U !UP6, `(.L_x_93) ;  /* 0x000000010e387547 */ /* 0x000fea000b800000 */
[----:B------:R-:W-:Y:S01]  /*4ef0*/  UPLOP3.LUT UP1, UPT, UPT, UPT, UP5, 0x80, 0x8 ;  /* 0x000000000008789c */ /* 0x000fe20003f2f050 */
[----:B-1----:R-:W-:Y:S01]  /*4f00*/  HFMA2 R0, -RZ, RZ, 0, 5.9604644775390625e-08 ;  /* 0x00000001ff007431 */ /* 0x002fe200000001ff */
[----:B------:R-:W1:Y:S01]  /*4f10*/  LDCU.64 UR8, c[0x0][0x358] ;  /* 0x00006b00ff0877ac */ /* 0x000e620008000a00 */
[----:B------:R-:W-:Y:S03]  /*4f20*/  IMAD.MOV.U32 R84, RZ, RZ, 0x1 ;  /* 0x00000001ff547424 */ /* 0x000fe600078e00ff */
[----:B------:R-:W-:Y:S05]  /*4f30*/  PLOP3.LUT P1, PT, PT, PT, UP1, 0x80, 0x8 ;  /* 0x000000000008781c */ /* 0x000fea0003f2f018 */
[----:B------:R-:W2:Y:S01]  /*4f40*/  @UP1 LDCU.64 UR4, c[0x0][0x888] ;  /* 0x00011100ff0417ac */ /* 0x000ea20008000a00 */
[----:B------:R-:W-:Y:S07]  /*4f50*/  @UP1 UIMAD UR6, UR36, UR28, URZ ;  /* 0x0000001c240612a4 */ /* 0x000fee000f8e02ff */
[----:B------:R-:W-:Y:S01]  /*4f60*/  @!P1 PRMT R84, R0, 0x7610, R84 ;  /* 0x0000761000549816 */ /* 0x000fe20000000054 */
[----:B--2---:R-:W-:Y:S06]  /*4f70*/  @UP1 UIMAD.WIDE UR4, UR6, 0x4, UR4 ;  /* 0x00000004060418a5 */ /* 0x004fec000f8e0204 */
[----:B------:R-:W-:Y:S01]  /*4f80*/  IMAD.U32 R6, RZ, RZ, UR4 ;  /* 0x00000004ff067e24 */ /* 0x000fe2000f8e00ff */
[----:B------:R-:W-:Y:S04]  /*4f90*/  MOV R7, UR5 ;  /* 0x0000000500077c02 */ /* 0x000fe80008000f00 */
[----:B------:R-:W2:Y:S01]  /*4fa0*/  @!UP1 LDCU UR4, c[0x0][0x880] ;  /* 0x00011000ff0497ac */ /* 0x000ea20008000800 */
[----:B-1---5:R4:W5:Y:S02]  /*4fb0*/  @P1 LDG.E R41, desc[UR8][R6.64] ;  /* 0x0000000806291981 */ /* 0x022964000c1e1900 */
[----:B--2-4-:R-:W-:Y:S07]  /*4fc0*/  @!P1 IMAD.U32 R41, RZ, RZ, UR4 ;  /* 0x00000004ff299e24 */ /* 0x014fee000f8e00ff */
.L_x_93:
[----:B-----5:R-:W-:Y:S01]  /*4fd0*/  @!P0 FSETP.EQ.AND P2, PT, R41, RZ, PT ;  /* 0x000000ff2900820b */ /* 0x020fe20003f42000 */
[----:B------:R-:W-:Y:S01]  /*4fe0*/  @!UPT UIADD3 URZ, UPT, UPT, URZ, URZ, URZ ;  /* 0x000000fffffff290 */ /* 0x000fe2000fffe0ff */
[----:B------:R-:W-:Y:S11]  /*4ff0*/  @!P0 BRA `(.L_x_94) ;  /* 0x0000000000148947 */ /* 0x000ff60003800000 */
[----:B------:R-:W-:Y:S02]  /*5000*/  LOP3.LUT P0, RZ, R84, 0xff, RZ, 0xc0, !PT ;  /* 0x000000ff54ff7812 */ /* 0x000fe4000780c0ff */
[----:B------:R-:W-:Y:S04]  /*5010*/  PLOP3.LUT P2, PT, PT, PT, UP1, 0x80, 0x8 ;  /* 0x000000000008781c */ /* 0x000fe80003f4f018 */
[----:B------:R-:W-:Y:S07]  /*5020*/  PLOP3.LUT P2, PT, P2, PT, PT, 0x8, 0x80 ;  /* 0x000000000080781c */ /* 0x000fee000174e170 */
[----:B------:R-:W-:Y:S11]  /*5030*/  @P0 FSETP.EQ.AND P2, PT, R41, RZ, PT ;  /* 0x000000ff2900020b */ /* 0x000ff60003f42000 */
[----:B------:R-:W-:Y:S02]  /*5040*/  @!UPT UIADD3 URZ, UPT, UPT, URZ, URZ, URZ ;  /* 0x000000fffffff290 */ /* 0x000fe4000fffe0ff */
.L_x_94:
[----:B------:R-:W2:Y:S01]  /*5050*/  SYNCS.PHASECHK.TRANS64.TRYWAIT P0, [UR21+0x120], R4 ;  /* 0x00012004ff0075a7 */ /* 0x000ea20008001115 */
[----:B------:R-:W-:Y:S04]  /*5060*/  ELECT P1, URZ, PT ;  /* 0x0000000000ff782f */ /* 0x000fe80003820000 */
[----:B------:R-:W-:Y:S01]  /*5070*/  PLOP3.LUT P1, PT, P2, P1, PT, 0xf2, 0x2f ;  /* 0x00000000002f781c */ /* 0x000fe20001723e72 */
[----:B------:R-:W-:Y:S01]  /*5080*/  @!UPT UIADD3 URZ, UPT, UPT, URZ, URZ, URZ ;  /* 0x000000fffffff290 */ /* 0x000fe2000fffe0ff */
[----:B--2---:R-:W-:Y:S11]  /*5090*/  @!P0 BRA `(.L_x_95) ;  /* 0x0000003c00148947 */ /* 0x004ff60003800000 */
.L_x_182:
[----:B------:R-:W-:Y:S01]  /*50a0*/  @!P1 IADD3 R2, P0, PT, R12, 0x580, RZ ;  /* 0x000005800c029810 */ /* 0x000fe20007f1e0ff */
[----:B------:R-:W-:Y:S01]  /*50b0*/  VOTEU.ALL UP0, P1 ;  /* 0x0000000000ff7886 */ /* 0x000fe20000800000 */
[----:B------:R-:W-:Y:S01]  /*50c0*/  UMOV UR6, 0x0 ;  /* 0x0000000000067882 */ /* 0x000fe20000000000 */
[----:B------:R-:W-:Y:S01]  /*50d0*/  UMOV UR7, 0x10000000 ;  /* 0x1000000000077882 */ /* 0x000fe20000000000 */
[----:B------:R-:W-:Y:S01]  /*50e0*/  @!P1 R2UR UR5, R2 ;  /* 0x00000000020592ca */ /* 0x000fe200000e0000 */
[----:B-1----:R-:W-:Y:S01]  /*50f0*/  @!P1 IMAD.X R0, RZ, RZ, R13, P0 ;  /* 0x000000ffff009224 */ /* 0x002fe200000e060d */
[----:B------:R-:W-:Y:S01]  /*5100*/  @!UP0 UIADD3 UR16, UPT, UPT, UR21, 0x200, URZ ;  /* 0x0000020015108890 */ /* 0x000fe2000fffe0ff */
[----:B------:R-:W-:Y:S01]  /*5110*/  VIADD R10, R10, 0x1 ;  /* 0x000000010a0a7836 */ /* 0x000fe20000000000 */
[----:B------:R-:W-:Y:S01]  /*5120*/  VOTEU.ALL UP0, P1 ;  /* 0x0000000000ff7886 */ /* 0x000fe20000800000 */
[----:B------:R-:W-:Y:S01]  /*5130*/  UMOV UR20, UR36 ;  /* 0x0000002400147c82 */ /* 0x000fe20008000000 */
[----:B------:R-:W-:Y:S01]  /*5140*/  @!P1 R2UR UR4, R0 ;  /* 0x00000000000492ca */ /* 0x000fe200000e0000 */
[----:B------:R-:W-:Y:S06]  /*5150*/  @!P1 IMAD.MOV.U32 R0, RZ, RZ, 0x1000 ;  /* 0x00001000ff009424 */ /* 0x000fec00078e00ff */
[----:B------:R-:W-:Y:S06]  /*5160*/  IMAD.U32 R6, RZ, RZ, UR5 ;  /* 0x00000005ff067e24 */ /* 0x000fec000f8e00ff */
[----:B------:R-:W-:Y:S01]  /*5170*/  IMAD.U32 R7, RZ, RZ, UR4 ;  /* 0x00000004ff077e24 */ /* 0x000fe2000f8e00ff */
[----:B------:R-:W-:Y:S04]  /*5180*/  @!P1 R2UR UR4, R6 ;  /* 0x00000000060492ca */ /* 0x000fe800000e0000 */
[----:B------:R-:W-:Y:S11]  /*5190*/  @!P1 R2UR UR5, R7 ;  /* 0x00000000070592ca */ /* 0x000ff600000e0000 */
[----:B------:R-:W-:Y:S02]  /*51a0*/  @!UPT UIADD3 URZ, UPT, UPT, URZ, URZ, URZ ;  /* 0x000000fffffff290 */ /* 0x000fe4000fffe0ff */
[----:B------:R1:W-:Y:S01]  /*51b0*/  @!UP0 UTMALDG.3D [UR16], [UR4], desc[UR6] ;  /* 0x00000610040085b4 */ /* 0x0003e20008011000 */
[----:B------:R1:W-:Y:S01]  /*51c0*/  @!P1 SYNCS.ARRIVE.TRANS64.RED.A0TR RZ, [UR21+0x110], R0 ;  /* 0x00011000ffff99a7 */ /* 0x0003e20008300415 */
[----:B------:R-:W-:Y:S01]  /*51d0*/  SYNCS.ARRIVE.TRANS64.RED.A1T0 RZ, [UR39], RZ ;  /* 0x000000ffffff79a7 */ /* 0x000fe20008100427 */
[----:B------:R-:W2:Y:S02]  /*51e0*/  SYNCS.PHASECHK.TRANS64.TRYWAIT P0, [UR21+0x128], R4 ;  /* 0x00012804ff0075a7 */ /* 0x000ea40008001115 */
[----:B-12---:R-:W-:Y:S05]  /*51f0*/  @!P0 BRA `(.L_x_96) ;  /* 0x0000003800d48947 */ /* 0x006fea0003800000 */
.L_x_184:
[----:B------:R-:W-:Y:S01]  /*5200*/  @!P1 IADD3 R2, P0, PT, R12, 0x580, RZ ;  /* 0x000005800c029810 */ /* 0x000fe20007f1e0ff */
[----:B------:R-:W-:Y:S01]  /*5210*/  VOTEU.ALL UP0, P1 ;  /* 0x0000000000ff7886 */ /* 0x000fe20000800000 */
[----:B------:R-:W-:Y:S01]  /*5220*/  UMOV UR6, 0x0 ;  /* 0x0000000000067882 */ /* 0x000fe20000000000 */
[----:B------:R-:W-:Y:S01]  /*5230*/  UMOV UR7, 0x10000000 ;  /* 0x1000000000077882 */ /* 0x000fe20000000000 */
[----:B------:R-:W-:Y:S01]  /*5240*/  @!P1 R2UR UR5, R2 ;  /* 0x00000000020592ca */ /* 0x000fe200000e0000 */
[----:B------:R-:W-:Y:S01]  /*5250*/  @!P1 IMAD.X R0, RZ, RZ, R13, P0 ;  /* 0x000000ffff009224 */ /* 0x000fe200000e060d */
[----:B------:R-:W-:Y:S01]  /*5260*/  @!UP0 UIADD3 UR10, UPT, UPT, UR18, 0x40, URZ ;  /* 0x00000040120a8890 */ /* 0x000fe2000fffe0ff */
[----:B------:R-:W-:Y:S01]  /*5270*/  ISETP.NE.AND P0, PT, R10, 0x2, PT ;  /* 0x000000020a00780c */ /* 0x000fe20003f05270 */
[----:B------:R-:W-:Y:S01]  /*5280*/  @!UP0 UIADD3 UR8, UPT, UPT, UR21, 0x1200, URZ ;  /* 0x0000120015088890 */ /* 0x000fe2000fffe0ff */
[----:B------:R-:W-:Y:S01]  /*5290*/  LOP3.LUT R11, R11, 0x1, RZ, 0x3c, !PT ;  /* 0x000000010b0b7812 */ /* 0x000fe200078e3cff */
[----:B------:R-:W-:Y:S01]  /*52a0*/  @!UP0 UIADD3 UR9, UPT, UPT, UR21, 0x118, URZ ;  /* 0x0000011815098890 */ /* 0x000fe2000fffe0ff */
[----:B------:R-:W-:Y:S01]  /*52b0*/  @!P1 R2UR UR4, R0 ;  /* 0x00000000000492ca */ /* 0x000fe200000e0000 */
[----:B------:R-:W-:Y:S01]  /*52c0*/  VOTEU.ALL UP0, P1 ;  /* 0x0000000000ff7886 */ /* 0x000fe20000800000 */
[----:B------:R-:W-:Y:S01]  /*52d0*/  UMOV UR11, UR19 ;  /* 0x00000013000b7c82 */ /* 0x000fe20008000000 */
[----:B------:R-:W-:Y:S01]  /*52e0*/  UMOV UR12, UR36 ;  /* 0x00000024000c7c82 */ /* 0x000fe20008000000 */
[----:B------:R-:W-:Y:S01]  /*52f0*/  SEL R0, RZ, 0x1, P0 ;  /* 0x00000001ff007807 */ /* 0x000fe20000000000 */
[----:B------:R-:W-:Y:S01]  /*5300*/  UIADD3 UR30, UPT, UPT, UR13, UR59, URZ ;  /* 0x0000003b0d1e7290 */ /* 0x000fe2000fffe0ff */
[----:B-1----:R-:W-:Y:S01]  /*5310*/  IMAD.U32 R4, RZ, RZ, UR5 ;  /* 0x00000005ff047e24 */ /* 0x002fe2000f8e00ff */
[----:B------:R-:W-:Y:S01]  /*5320*/  SEL R10, R10, RZ, P0 ;  /* 0x000000ff0a0a7207 */ /* 0x000fe20000000000 */
[----:B------:R-:W-:Y:S01]  /*5330*/  UIADD3 UR20, UPT, UPT, UR14, UR62, URZ ;  /* 0x0000003e0e147290 */ /* 0x000fe2000fffe0ff */
[----:B------:R-:W-:Y:S01]  /*5340*/  LOP3.LUT R9, R9, R0, RZ, 0x3c, !PT ;  /* 0x0000000009097212 */ /* 0x000fe200078e3cff */
[----:B------:R-:W-:Y:S01]  /*5350*/  UMOV UR36, UR26 ;  /* 0x0000001a00247c82 */ /* 0x000fe20008000000 */
[----:B------:R-:W-:Y:S02]  /*5360*/  UPLOP3.LUT UP4, UPT, UPT, UPT, UPT, 0x80, 0x8 ;  /* 0x000000000008789c */ /* 0x000fe40003f8f070 */
[----:B------:R-:W-:Y:S01]  /*5370*/  IMAD.U32 R5, RZ, RZ, UR4 ;  /* 0x00000004ff057e24 */ /* 0x000fe2000f8e00ff */
[----:B------:R-:W-:Y:S04]  /*5380*/  @!P1 R2UR UR4, R4 ;  /* 0x00000000040492ca */ /* 0x000fe800000e0000 */
[----:B------:R-:W-:Y:S11]  /*5390*/  @!P1 R2UR UR5, R5 ;  /* 0x00000000050592ca */ /* 0x000ff600000e0000 */
[----:B------:R-:W-:Y:S02]  /*53a0*/  @!UPT UIADD3 URZ, UPT, UPT, URZ, URZ, URZ ;  /* 0x000000fffffff290 */ /* 0x000fe4000fffe0ff */
[----:B------:R1:W-:Y:S01]  /*53b0*/  @!UP0 UTMALDG.3D [UR8], [UR4], desc[UR6] ;  /* 0x00000608040085b4 */ /* 0x0003e20008011000 */
[----:B------:R1:W-:Y:S01]  /*53c0*/  @!P1 SYNCS.ARRIVE.TRANS64.RED.A0TR RZ, [UR21+0x118], R3 ;  /* 0x00011803ffff99a7 */ /* 0x0003e20008300415 */
[----:B------:R-:W-:Y:S01]  /*53d0*/  SYNCS.ARRIVE.TRANS64.RED.A1T0 RZ, [UR38], RZ ;  /* 0x000000ffffff79a7 */ /* 0x000fe20008100426 */
[----:B------:R-:W-:Y:S05]  /*53e0*/  BRA.U UP2, `(.L_x_97) ;  /* 0xfffffff502147547 */ /* 0x000fea000b83ffff */
[----:B-1----:R-:W-:-:S04]  /*53f0*/  SHF.L.U32 R3, R11, 0x1f, RZ ;  /* 0x0000001f0b037819 */ /* 0x002fc800000006ff */
[----:B------:R-:W1:Y:S02]  /*5400*/  SYNCS.PHASECHK.TRANS64.TRYWAIT P0, [UR21+0x120], R3 ;  /* 0x00012003ff0075a7 */ /* 0x000e640008001115 */
[----:B-1----:R-:W-:Y:S05]  /*5410*/  @!P0 BRA `(.L_x_98) ;  /* 0x0000003800648947 */ /* 0x002fea0003800000 */
.L_x_186:
[----:B-1----:R-:W-:-:S07]  /*5420*/  MOV R0, UR21 ;  /* 0x0000001500007c02 */ /* 0x002fce0008000f00 */
.L_x_99:
[----:B-1----:R-:W-:-:S04]  /*5430*/  SHF.L.U32 R3, R11, 0x1f, RZ ;  /* 0x0000001f0b037819 */ /* 0x002fc800000006ff */
[----:B------:R1:W2:Y:S03]  /*5440*/  SYNCS.PHASECHK.TRANS64.TRYWAIT P0, [R0+URZ+0x128], R3 ;  /* 0x00012803000075a7 */ /* 0x0002a600080011ff */
[----:B--2---:R-:W-:Y:S05]  /*5450*/  @!P0 NANOSLEEP.SYNCS 0x989680 ;  /* 0x009896800000895d */ /* 0x004fea0003900000 */
[----:B------:R-:W2:Y:S02]  /*5460*/  @!P0 SYNCS.PHASECHK.TRANS64 P0, [R0+URZ+0x128], R3 ;  /* 0x00012803000085a7 */ /* 0x000ea400080010ff */
[----:B--23--:R-:W-:Y:S05]  /*5470*/  @P0 EXIT ;  /* 0x000000000000094d */ /* 0x00cfea0003800000 */
[----:B------:R-:W-:Y:S05]  /*5480*/  BRA `(.L_x_99) ;  /* 0xfffffffc00e87947 */ /* 0x000fea000383ffff */
.L_x_88:
[----:B------:R-:W-:-:S06]  /*5490*/  UISETP.GE.AND UP0, UPT, UR18, 0x4, UPT ;  /* 0x000000041200788c */ /* 0x000fcc000bf06270 */
[----:B------:R-:W-:-:S13]  /*54a0*/  PLOP3.LUT P0, PT, PT, PT, UP0, 0x80, 0x8 ;  /* 0x000000000008781c */ /* 0x000fda0003f0f008 */
[----:B-1----:R-:W-:Y:S05]  /*54b0*/  @!P0 EXIT ;  /* 0x000000000000894d */ /* 0x002fea0003800000 */
[----:B------:R-:W1:Y:S08]  /*54c0*/  S2UR UR4, SR_CgaCtaId ;  /* 0x00000000000479c3 */ /* 0x000e700000008800 */
[----:B------:R-:W-:Y:S01]  /*54d0*/  BAR.SYNC.DEFER_BLOCKING 0x6, 0xa0 ;  /* 0x0182800000007b1d */ /* 0x000fe20000010000 */
[C---:B------:R-:W-:Y:S01]  /*54e0*/  IMAD.SHL.U32 R7, R93.reuse, 0x40, RZ ;  /* 0x000000405d077824 */ /* 0x040fe200078e00ff */
[C---:B------:R-:W-:Y:S01]  /*54f0*/  LOP3.LUT R95, R93.reuse, 0x60, RZ, 0xc0, !PT ;  /* 0x000000605d5f7812 */ /* 0x040fe200078ec0ff */
[----:B------:R-:W-:-:S02]  /*5500*/  IMAD.SHL.U32 R4, R93, 0x20, RZ ;  /* 0x000000205d047824 */ /* 0x000fc400078e00ff */
[----:B------:R-:W-:Y:S02]  /*5510*/  HFMA2 R36, -RZ, RZ, 0, 0 ;  /* 0x00000000ff247431 */ /* 0x000fe400000001ff */
[----:B------:R-:W-:Y:S01]  /*5520*/  IMAD.SHL.U32 R6, R93, 0x2, RZ ;  /* 0x000000025d067824 */ /* 0x000fe200078e00ff */
[----:B------:R-:W-:Y:S01]  /*5530*/  UMOV UR44, 0x400 ;  /* 0x00000400002c7882 */ /* 0x000fe20000000000 */
[----:B------:R-:W2:Y:S01]  /*5540*/  LDC.64 R82, c[0x0][0x8b0] ;  /* 0x00022c00ff527b82 */ /* 0x000ea20000000a00 */
[----:B------:R-:W-:Y:S01]  /*5550*/  LOP3.LUT R5, R7, 0x180, RZ, 0xc0, !PT ;  /* 0x0000018007057812 */ /* 0x000fe200078ec0ff */
[----:B------:R-:W-:Y:S01]  /*5560*/  IMAD.U32 R37, R93, 0x10000, RZ ;  /* 0x000100005d257824 */ /* 0x000fe200078e00ff */
[----:B------:R-:W-:Y:S01]  /*5570*/  LOP3.LUT R4, R4, 0xc00, RZ, 0xc0, !PT ;  /* 0x00000c0004047812 */ /* 0x000fe200078ec0ff */
[----:B------:R-:W-:Y:S01]  /*5580*/  IMAD.MOV.U32 R92, RZ, RZ, RZ ;  /* 0x000000ffff5c7224 */ /* 0x000fe200078e00ff */
[----:B------:R-:W-:Y:S01]  /*5590*/  LOP3.LUT R6, R5, 0x20, R6, 0xf8, !PT ;  /* 0x0000002005067812 */ /* 0x000fe200078ef806 */
[----:B------:R-:W-:Y:S01]  /*55a0*/  IMAD.SHL.U32 R5, R93, 0x8, RZ ;  /* 0x000000085d057824 */ /* 0x000fe200078e00ff */
[----:B------:R-:W-:Y:S01]  /*55b0*/  LOP3.LUT R4, R4, 0x40, R7, 0xf8, !PT ;  /* 0x0000004004047812 */ /* 0x000fe200078ef807 */
[----:B------:R-:W3:Y:S01]  /*55c0*/  LDC.64 R80, c[0x0][0x8a8] ;  /* 0x00022a00ff507b82 */ /* 0x000ee20000000a00 */
[----:B------:R-:W-:Y:S01]  /*55d0*/  LOP3.LUT R37, R37, 0x600000, RZ, 0xc0, !PT ;  /* 0x0060000025257812 */ /* 0x000fe200078ec0ff */
[----:B------:R-:W-:Y:S01]  /*55e0*/  IMAD.MOV.U32 R87, RZ, RZ, RZ ;  /* 0x000000ffff577224 */ /* 0x000fe200078e00ff */
[----:B------:R-:W-:-:S02]  /*55f0*/  LOP3.LUT R5, R6, 0x30, R5, 0x78, !PT ;  /* 0x0000003006057812 */ /* 0x000fc400078e7805 */
[----:B------:R-:W-:Y:S02]  /*5600*/  CS2R R90, SRZ ;  /* 0x00000000005a7805 */ /* 0x000fe4000001ff00 */
[----:B------:R-:W-:Y:S01]  /*5610*/  LOP3.LUT R4, R4, 0x200, R7, 0xf8, !PT ;  /* 0x0000020004047812 */ /* 0x000fe200078ef807 */
[----:B------:R-:W-:Y:S01]  /*5620*/  IMAD.MOV.U32 R89, RZ, RZ, RZ ;  /* 0x000000ffff597224 */ /* 0x000fe200078e00ff */
[----:B------:R-:W-:Y:S01]  /*5630*/  LOP3.LUT R93, R93, 0x2, RZ, 0xc0, !PT ;  /* 0x000000025d5d7812 */ /* 0x000fe200078ec0ff */
[----:B-1----:R-:W-:Y:S01]  /*5640*/  ULEA UR44, UR4, UR44, 0x18 ;  /* 0x0000002c042c7291 */ /* 0x002fe2000f8ec0ff */
[----:B------:R-:W-:Y:S01]  /*5650*/  LOP3.LUT R71, R4, R5, RZ, 0xfc, !PT ;  /* 0x0000000504477212 */ /* 0x000fe200078efcff */
[----:B------:R-:W1:Y:S01]  /*5660*/  LDCU UR57, c[0x0][0x370] ;  /* 0x00006e00ff3977ac */ /* 0x000e620008000800 */
[----:B------:R-:W-:Y:S01]  /*5670*/  IADD3 R88, PT, PT, -R93, RZ, RZ ;  /* 0x000000ff5d587210 */ /* 0x000fe20007ffe1ff */
[----:B------:R-:W-:Y:S01]  /*5680*/  UIADD3 UR4, UPT, UPT, UR44, 0x2200, URZ ;  /* 0x000022002c047890 */ /* 0x000fe2000fffe0ff */
[----:B------:R-:W4:Y:S04]  /*5690*/  LDCU UR43, c[0x0][0xb0c] ;  /* 0x00016180ff2b77ac */ /* 0x000f280008000800 */
[----:B------:R-:W1:Y:S01]  /*56a0*/  LDS R0, [UR44+0x1f0] ;  /* 0x0001f02cff007984 */ /* 0x000e620008000800 */
[----:B------:R-:W-:Y:S01]  /*56b0*/  IMAD.U32 R94, RZ, RZ, UR4 ;  /* 0x00000004ff5e7e24 */ /* 0x000fe2000f8e00ff */
[----:B------:R-:W1:Y:S01]  /*56c0*/  LDCU UR39, c[0x0][0xb30] ;  /* 0x00016600ff2777ac */ /* 0x000e620008000800 */
[----:B------:R-:W1:Y:S01]  /*56d0*/  LDCU.64 UR46, c[0x0][0x888] ;  /* 0x00011100ff2e77ac */ /* 0x000e620008000a00 */
[----:B------:R-:W1:Y:S01]  /*56e0*/  LDCU.64 UR40, c[0x0][0xb28] ;  /* 0x00016500ff2877ac */ /* 0x000e620008000a00 */
[----:B------:R-:W1:Y:S01]  /*56f0*/  LDCU.64 UR60, c[0x0][0x890] ;  /* 0x00011200ff3c77ac */ /* 0x000e620008000a00 */
[----:B------:R-:W1:Y:S01]  /*5700*/  LDCU.128 UR52, c[0x0][0xb10] ;  /* 0x00016200ff3477ac */ /* 0x000e620008000c00 */
[----:B------:R-:W1:Y:S01]  /*5710*/  LDCU UR56, c[0x0][0x374] ;  /* 0x00006e80ff3877ac */ /* 0x000e620008000800 */
[----:B------:R-:W-:Y:S01]  /*5720*/  UIADD3 UR63, UPT, UPT, UR44, 0x200, URZ ;  /* 0x000002002c3f7890 */ /* 0x000fe2000fffe0ff */
[----:B-1234-:R-:W-:-:S11]  /*5730*/  IMAD.IADD R37, R0, 0x1, R37 ;  /* 0x0000000100257824 */ /* 0x01efd600078e0225 */
.L_x_125:
[----:B------:R-:W-:Y:S02]  /*5740*/  LEA R3, R87, UR44, 0x3 ;  /* 0x0000002c57037c11 */ /* 0x000fe4000f8e18ff */
[----:B------:R-:W-:Y:S02]  /*5750*/  SHF.L.U32 R0, R91, 0x1f, RZ ;  /* 0x0000001f5b007819 */ /* 0x000fe400000006ff */
[----:B------:R-:W-:Y:S02]  /*5760*/  LEA R5, R87, UR44, 0x4 ;  /* 0x0000002c57057c11 */ /* 0x000fe4000f8e20ff */
[----:B-1----:R-:W1:Y:S02]  /*5770*/  SYNCS.PHASECHK.TRANS64.TRYWAIT P0, [R3+URZ+0x140], R0 ;  /* 0x00014000030075a7 */ /* 0x002e6400080011ff */
[----:B-1----:R-:W-:Y:S05]  /*5780*/  @!P0 BRA `(.L_x_100) ;  /* 0x0000003400a08947 */ /* 0x002fea0003800000 */
.L_x_187:
[----:B------:R-:W2:Y:S01]  /*5790*/  LDS.128 R4, [R5+0x1d0] ;  /* 0x0001d00005047984 */ /* 0x000ea20000000c00 */
[----:B------:R-:W-:Y:S01]  /*57a0*/  UISETP.GE.AND UP0, UPT, UR42, 0x1, UPT ;  /* 0x000000012a00788c */ /* 0x000fe2000bf06270 */
[----:B------:R-:W-:Y:S01]  /*57b0*/  @!PT LDS RZ, [RZ] ;  /* 0x00000000fffff984 */ /* 0x000fe20000000800 */
[----:B------:R-:W-:Y:S01]  /*57c0*/  @!PT LDS RZ, [RZ] ;  /* 0x00000000fffff984 */ /* 0x000fe20000000800 */
[----:B------:R-:W-:Y:S01]  /*57d0*/  @!PT LDS RZ, [RZ] ;  /* 0x00000000fffff984 */ /* 0x000fe20000000800 */
[----:B------:R-:W-:Y:S01]  /*57e0*/  @!PT LDS RZ, [RZ] ;  /* 0x00000000fffff984 */ /* 0x000fe20000000800 */
[----:B------:R3:W-:Y:S06]  /*57f0*/  MEMBAR.ALL.CTA ;  /* 0x0000000000007992 */ /* 0x0007ec0000008000 */
[----:B---3--:R-:W3:Y:S01]  /*5800*/  FENCE.VIEW.ASYNC.S ;  /* 0x00000000000073c6 */ /* 0x008ee20000000000 */
[----:B--2---:R-:W-:Y:S11]  /*5810*/  LOP3.LUT P0, RZ, R6, 0x1, RZ, 0xc0, !PT ;  /* 0x0000000106ff7812 */ /* 0x004ff6000780c0ff */
[----:B------:R-:W-:Y:S02]  /*5820*/  @!UPT UIADD3 URZ, UPT, UPT, URZ, URZ, URZ ;  /* 0x000000fffffff290 */ /* 0x000fe4000fffe0ff */
[----:B---3--:R-:W-:Y:S01]  /*5830*/  VOTEU.ANY UP1, P0 ;  /* 0x0000000000ff7886 */ /* 0x008fe20000020100 */
[----:B------:R-:W-:Y:S01]  /*5840*/  PLOP3.LUT P0, PT, PT, PT, UP1, 0x80, 0x8 ;  /* 0x000000000008781c */ /* 0x000fe20003f0f018 */
[----:B------:R-:W-:Y:S11]  /*5850*/  UP2UR UR45, UPR, URZ, 0x2 ;  /* 0x00000002ff2d7883 */ /* 0x000ff60008000000 */
[----:B------:R-:W-:Y:S01]  /*5860*/  @!UPT UIADD3 URZ, UPT, UPT, URZ, URZ, URZ ;  /* 0x000000fffffff290 */ /* 0x000fe2000fffe0ff */
[----:B-1----:R-:W-:Y:S02]  /*5870*/  @P0 SHF.R.U32.HI R0, RZ, 0x10, R5 ;  /* 0x00000010ff000819 */ /* 0x002fe40000011605 */
        /* <DEDUP_REMOVED lines=12> */
[----:B------:R-:W2:Y:S01]  /*5940*/  LDCU UR12, c[0x0][0xb20] ;  /* 0x00016400ff0c77ac */ /* 0x000ea20008000800 */
[----:B------:R-:W-:Y:S02]  /*5950*/  UIMAD.WIDE.U32 UR4, UR56, UR55, URZ ;  /* 0x00000037380472a5 */ /* 0x000fe4000f8e00ff */
[----:B------:R-:W-:Y:S02]  /*5960*/  UIMAD.WIDE.U32 UR6, UR57, UR52, URZ ;  /* 0x00000034390672a5 */ /* 0x000fe4000f8e00ff */
[----:B------:R-:W-:Y:S02]  /*5970*/  UISETP.NE.AND UP0, UPT, UR54, 0x1, UPT ;  /* 0x000000013600788c */ /* 0x000fe4000bf05270 */
[----:B------:R-:W-:Y:S02]  /*5980*/  UIMAD.WIDE.U32 UR8, UR37, UR55, URZ ;  /* 0x00000037250872a5 */ /* 0x000fe4000f8e00ff */
[----:B------:R-:W-:Y:S02]  /*5990*/  UIMAD.WIDE.U32 UR10, UR38, UR52, URZ ;  /* 0x00000034260a72a5 */ /* 0x000fe4000f8e00ff */
[----:B------:R-:W-:Y:S02]  /*59a0*/  UISETP.NE.AND UP1, UPT, UR43, 0x1, UPT ;  /* 0x000000012b00788c */ /* 0x000fe4000bf25270 */
[----:B------:R-:W-:Y:S01]  /*59b0*/  UISETP.NE.AND UP2, UPT, UR42, 0x1, UPT ;  /* 0x000000012a00788c */ /* 0x000fe2000bf45270 */
[----:B------:R-:W-:Y:S02]  /*59c0*/  UMOV UR4, UR5 ;  /* 0x0000000500047c82 */ /* 0x000fe40008000000 */
[----:B--2---:R-:W-:Y:S03]  /*59d0*/  USHF.R.U32.HI UR5, URZ, UR12, UR4 ;  /* 0x0000000cff057299 */ /* 0x004fe60008011604 */
[----:B------:R-:W-:Y:S02]  /*59e0*/  UMOV UR4, UR7 ;  /* 0x0000000700047c82 */ /* 0x000fe40008000000 */
[----:B------:R-:W-:Y:S02]  /*59f0*/  USHF.R.U32.HI UR7, URZ, UR53, UR4 ;  /* 0x00000035ff077299 */ /* 0x000fe40008011604 */
[----:B------:R-:W-:Y:S02]  /*5a00*/  USEL UR4, UR56, UR5, !UP0 ;  /* 0x0000000538047287 */ /* 0x000fe4000c000000 */
[----:B------:R-:W-:Y:S01]  /*5a10*/  USEL UR7, UR57, UR7, !UP1 ;  /* 0x0000000739077287 */ /* 0x000fe2000c800000 */
[----:B------:R-:W-:Y:S01]  /*5a20*/  UMOV UR5, UR9 ;  /* 0x0000000900057c82 */ /* 0x000fe20008000000 */
[----:B------:R-:W-:Y:S02]  /*5a30*/  UIMAD.WIDE.U32 UR8, UR4, UR40, URZ ;  /* 0x00000028040872a5 */ /* 0x000fe4000f8e00ff */
[----:B------:R-:W-:Y:S03]  /*5a40*/  USHF.R.U32.HI UR6, URZ, UR12, UR5 ;  /* 0x0000000cff067299 */ /* 0x000fe60008011605 */
[----:B------:R-:W-:Y:S01]  /*5a50*/  UMOV UR5, UR11 ;  /* 0x0000000b00057c82 */ /* 0x000fe20008000000 */
[----:B------:R-:W-:Y:S02]  /*5a60*/  UIMAD.WIDE.U32 UR10, UR7, UR40, URZ ;  /* 0x00000028070a72a5 */ /* 0x000fe4000f8e00ff */
[----:B------:R-:W-:Y:S02]  /*5a70*/  USHF.R.U32.HI UR12, URZ, UR53, UR5 ;  /* 0x00000035ff0c7299 */ /* 0x000fe40008011605 */
[----:B------:R-:W-:Y:S01]  /*5a80*/  USEL UR6, UR37, UR6, !UP0 ;  /* 0x0000000625067287 */ /* 0x000fe2000c000000 */
[----:B------:R-:W-:Y:S02]  /*5a90*/  UMOV UR5, UR9 ;  /* 0x0000000900057c82 */ /* 0x000fe40008000000 */
[----:B------:R-:W-:Y:S01]  /*5aa0*/  UMOV UR10, UR11 ;  /* 0x0000000b000a7c82 */ /* 0x000fe20008000000 */
[----:B------:R-:W-:Y:S02]  /*5ab0*/  @UP2 USHF.R.U32.HI UR4, URZ, UR41, UR5 ;  /* 0x00000029ff042299 */ /* 0x000fe40008011605 */
[----:B------:R-:W-:Y:S02]  /*5ac0*/  @UP2 USHF.R.U32.HI UR7, URZ, UR41, UR10 ;  /* 0x00000029ff072299 */ /* 0x000fe4000801160a */
[----:B------:R-:W-:Y:S02]  /*5ad0*/  UIMAD UR4, UR42, UR4, URZ ;  /* 0x000000042a0472a4 */ /* 0x000fe4000f8e02ff */
[----:B------:R-:W-:Y:S02]  /*5ae0*/  UIMAD.WIDE.U32 UR10, UR6, UR40, URZ ;  /* 0x00000028060a72a5 */ /* 0x000fe4000f8e00ff */
[----:B------:R-:W-:Y:S02]  /*5af0*/  USEL UR5, UR38, UR12, !UP1 ;  /* 0x0000000c26057287 */ /* 0x000fe4000c800000 */
[----:B------:R-:W-:Y:S02]  /*5b00*/  UIMAD UR8, UR42, UR7, URZ ;  /* 0x000000072a0872a4 */ /* 0x000fe4000f8e02ff */
[----:B------:R-:W-:Y:S03]  /*5b10*/  UISETP.GE.AND UP0, UPT, UR6, UR4, UPT ;  /* 0x000000040600728c */ /* 0x000fe6000bf06270 */
[----:B------:R-:W-:Y:S01]  /*5b20*/  UMOV UR4, UR11 ;  /* 0x0000000b00047c82 */ /* 0x000fe20008000000 */
[----:B------:R-:W-:Y:S02]  /*5b30*/  UISETP.GE.OR UP0, UPT, UR5, UR8, UP0 ;  /* 0x000000080500728c */ /* 0x000fe40008706670 */
[----:B------:R-:W-:Y:S02]  /*5b40*/  USHF.R.U32.HI UR4, URZ, UR41, UR4 ;  /* 0x00000029ff047299 */ /* 0x000fe40008011604 */
[----:B------:R-:W-:Y:S02]  /*5b50*/  UIMAD.WIDE.U32 UR8, UR5, UR40, URZ ;  /* 0x00000028050872a5 */ /* 0x000fe4000f8e00ff */
[----:B------:R-:W-:Y:S02]  /*5b60*/  USEL UR11, UR6, UR4, !UP2 ;  /* 0x00000004060b7287 */ /* 0x000fe4000d000000 */
[----:B------:R-:W-:Y:S02]  /*5b70*/  UIADD3 UR8, UPT, UPT, -UR5, URZ, URZ ;  /* 0x000000ff05087290 */ /* 0x000fe4000fffe1ff */
[----:B------:R-:W-:Y:S01]  /*5b80*/  UIADD3 UR10, UPT, UPT, -UR11, URZ, URZ ;  /* 0x000000ff0b0a7290 */ /* 0x000fe2000fffe1ff */
[----:B------:R-:W-:Y:S01]  /*5b90*/  @!UP0 UMOV UR4, UR9 ;  /* 0x0000000900048c82 */ /* 0x000fe20008000000 */
[----:B------:R-:W-:Y:S02]  /*5ba0*/  UIADD3 UR9, UPT, UPT, -UR6, URZ, URZ ;  /* 0x000000ff06097290 */ /* 0x000fe4000fffe1ff */
[----:B------:R-:W-:Y:S02]  /*5bb0*/  @!UP0 USHF.R.U32.HI UR4, URZ, UR41, UR4 ;  /* 0x00000029ff048299 */ /* 0x000fe40008011604 */
[----:B------:R-:W-:Y:S02]  /*5bc0*/  UIMAD UR10, UR42, UR10, UR6 ;  /* 0x0000000a2a0a72a4 */ /* 0x000fe4000f8e0206 */
[----:B------:R-:W-:Y:S04]  /*5bd0*/  @!UP0 USEL UR4, UR5, UR4, !UP2 ;  /* 0x0000000405048287 */ /* 0x000fe8000d000000 */
[----:B------:R-:W-:Y:S02]  /*5be0*/  @!UP0 UIMAD UR10, UR7, UR10, UR4 ;  /* 0x0000000a070a82a4 */ /* 0x000fe4000f8e0204 */
[----:B------:R-:W-:Y:S02]  /*5bf0*/  @!UP0 UIADD3 UR11, UPT, UPT, UR11, -UR4, URZ ;  /* 0x800000040b0b8290 */ /* 0x000fe4000fffe0ff */
[----:B------:R-:W-:Y:S02]  /*5c00*/  UIMAD UR7, UR43, UR8, UR38 ;  /* 0x000000082b0772a4 */ /* 0x000fe4000f8e0226 */
[----:B------:R-:W-:Y:S02]  /*5c10*/  @!UP0 UIMAD UR6, UR11, UR42, UR5 ;  /* 0x0000002a0b0682a4 */ /* 0x000fe4000f8e0205 */
[----:B------:R-:W-:Y:S01]  /*5c20*/  UIMAD UR4, UR54, UR9, UR37 ;  /* 0x00000009360472a4 */ /* 0x000fe2000f8e0225 */
[----:B------:R-:W-:Y:S02]  /*5c30*/  @!UP0 UMOV UR5, UR10 ;  /* 0x0000000a00058c82 */ /* 0x000fe40008000000 */
[----:B------:R-:W-:Y:S02]  /*5c40*/  UIMAD UR38, UR5, UR43, UR7 ;  /* 0x0000002b052672a4 */ /* 0x000fe4000f8e0207 */
[----:B------:R-:W-:Y:S11]  /*5c50*/  UIMAD UR37, UR6, UR54, UR4 ;  /* 0x00000036062572a4 */ /* 0x000ff6000f8e0204 */
[----:B------:R-:W-:Y:S01]  /*5c60*/  @!UPT UIADD3 URZ, UPT, UPT, URZ, URZ, URZ ;  /* 0x000000fffffff290 */ /* 0x000fe2000fffe0ff */
.L_x_101:
[----:B------:R-:W-:Y:S01]  /*5c70*/  UISETP.NE.AND UP0, UPT, UR39, 0x1, UPT ;  /* 0x000000012700788c */ /* 0x000fe2000bf05270 */
[----:B------:R-:W-:Y:S01]  /*5c80*/  IADD3 R87, PT, PT, R87, 0x1, RZ ;  /* 0x0000000157577810 */ /* 0x000fe20007ffe0ff */
[----:B------:R-:W-:Y:S02]  /*5c90*/  USHF.L.U32 UR50, UR20, 0x6, URZ ;  /* 0x0000000614327899 */ /* 0x000fe400080006ff */
[----:B------:R-:W-:Y:S07]  /*5ca0*/  USHF.L.U32 UR49, UR30, 0x7, URZ ;  /* 0x000000071e317899 */ /* 0x000fee00080006ff */
[----:B------:R-:W2:Y:S01]  /*5cb0*/  @!UP0 LDCU.128 UR12, c[0x0][0xb10] ;  /* 0x00016200ff0c87ac */ /* 0x000ea20008000c00 */
[----:B------:R-:W3:Y:S01]  /*5cc0*/  @!UP0 LDCU UR5, c[0x0][0xb0c] ;  /* 0x00016180ff0587ac */ /* 0x000ee20008000800 */
[----:B------:R-:W4:Y:S01]  /*5cd0*/  @!UP0 LDCU UR10, c[0x0][0xb20] ;  /* 0x00016400ff0a87ac */ /* 0x000f220008000800 */
[----:B--2---:R-:W-:Y:S02]  /*5ce0*/  UIMAD.WIDE.U32 UR8, UR38, UR12, URZ ;  /* 0x0000000c260872a5 */ /* 0x004fe4000f8e00ff */
[----:B------:R-:W-:Y:S02]  /*5cf0*/  UIMAD.WIDE.U32 UR6, UR37, UR15, URZ ;  /* 0x0000000f250672a5 */ /* 0x000fe4000f8e00ff */
[----:B------:R-:W-:Y:S03]  /*5d00*/  @!UP0 UISETP.NE.AND UP1, UPT, UR14, 0x1, UPT ;  /* 0x000000010e00888c */ /* 0x000fe6000bf25270 */
[----:B------:R-:W-:Y:S01]  /*5d10*/  @!UP0 UMOV UR4, UR9 ;  /* 0x0000000900048c82 */ /* 0x000fe20008000000 */
[----:B---3--:R-:W-:Y:S02]  /*5d20*/  @!UP0 UISETP.NE.AND UP2, UPT, UR5, 0x1, UPT ;  /* 0x000000010500888c */ /* 0x008fe4000bf45270 */
[----:B------:R-:W-:Y:S01]  /*5d30*/  @!UP0 USHF.R.U32.HI UR4, URZ, UR13, UR4 ;  /* 0x0000000dff048299 */ /* 0x000fe20008011604 */
[----:B------:R-:W-:Y:S02]  /*5d40*/  @!UP0 UMOV UR6, UR7 ;  /* 0x0000000700068c82 */ /* 0x000fe40008000000 */
[----:B----4-:R-:W-:Y:S02]  /*5d50*/  @!UP0 USHF.R.U32.HI UR6, URZ, UR10, UR6 ;  /* 0x0000000aff068299 */ /* 0x010fe40008011606 */
[----:B------:R-:W-:Y:S02]  /*5d60*/  @!UP0 USEL UR7, UR38, UR4, !UP2 ;  /* 0x0000000426078287 */ /* 0x000fe4000d000000 */
[----:B------:R-:W-:Y:S04]  /*5d70*/  @!UP0 USEL UR6, UR37, UR6, !UP1 ;  /* 0x0000000625068287 */ /* 0x000fe8000c800000 */
[----:B------:R-:W-:Y:S02]  /*5d80*/  @!UP0 UIADD3 UR4, UPT, UPT, -UR7, UR6, URZ ;  /* 0x0000000607048290 */ /* 0x000fe4000fffe1ff */
[----:B------:R-:W-:Y:S02]  /*5d90*/  @!UP0 UIADD3 UR6, UPT, UPT, UR7, -UR6, URZ ;  /* 0x8000000607068290 */ /* 0x000fe4000fffe0ff */
[----:B------:R-:W-:Y:S02]  /*5da0*/  @!UP0 UIMAD UR38, UR4, UR5, UR38 ;  /* 0x00000005042682a4 */ /* 0x000fe4000f8e0226 */
[----:B------:R-:W-:Y:S02]  /*5db0*/  @!UP0 UIMAD UR37, UR6, UR14, UR37 ;  /* 0x0000000e062582a4 */ /* 0x000fe4000f8e0225 */
[----:B------:R-:W-:Y:S09]  /*5dc0*/  ULOP3.LUT UP0, URZ, UR63, 0x1b0, URZ, 0xc0, !UPT ;  /* 0x000001b03fff7892 */ /* 0x000ff2000f80c0ff */
[----:B------:R-:W-:Y:S05]  /*5dd0*/  BRA.U !UP0, `(.L_x_102) ;  /* 0x0000000108407547 */ /* 0x000fea000b800000 */
[----:B------:R-:W2:Y:S01]  /*5de0*/  LDCU.64 UR8, c[0x4][0x80] ;  /* 0x01001000ff0877ac */ /* 0x000ea20008000a00 */
[----:B------:R-:W-:Y:S01]  /*5df0*/  MOV R3, 0x0 ;  /* 0x0000000000037802 */ /* 0x000fe20000000f00 */
[----:B------:R-:W-:Y:S02]  /*5e00*/  HFMA2 R12, -RZ, RZ, 0, 5.9604644775390625e-08 ;  /* 0x00000001ff0c7431 */ /* 0x000fe400000001ff */
[----:B------:R-:W-:Y:S02]  /*5e10*/  IMAD.MOV.U32 R8, RZ, RZ, 0x70 ;  /* 0x00000070ff087424 */ /* 0x000fe400078e00ff */
[----:B------:R-:W-:Y:S01]  /*5e20*/  IMAD.MOV.U32 R13, RZ, RZ, RZ ;  /* 0x000000ffff0d7224 */ /* 0x000fe200078e00ff */
[----:B------:R-:W3:Y:S01]  /*5e30*/  LDCU.64 UR6, c[0x4][0x88] ;  /* 0x01001100ff0677ac */ /* 0x000ee20008000a00 */
[----:B------:R-:W4:Y:S01]  /*5e40*/  LDC.64 R2, c[0x4][R3] ;  /* 0x0100000003027b82 */ /* 0x000f220000000a00 */
[----:B------:R-:W1:Y:S01]  /*5e50*/  LDCU.64 UR4, c[0x4][0x8] ;  /* 0x01000100ff0477ac */ /* 0x000e620008000a00 */
[----:B--2---:R-:W-:Y:S01]  /*5e60*/  MOV R5, UR9 ;  /* 0x0000000900057c02 */ /* 0x004fe20008000f00 */
[----:B------:R-:W-:Y:S01]  /*5e70*/  IMAD.U32 R4, RZ, RZ, UR8 ;  /* 0x00000008ff047e24 */ /* 0x000fe2000f8e00ff */
[----:B---3--:R-:W-:Y:S01]  /*5e80*/  MOV R7, UR7 ;  /* 0x0000000700077c02 */ /* 0x008fe20008000f00 */
[----:B------:R-:W-:Y:S01]  /*5e90*/  IMAD.U32 R6, RZ, RZ, UR6 ;  /* 0x00000006ff067e24 */ /* 0x000fe2000f8e00ff */
[----:B-1----:R-:W-:Y:S01]  /*5ea0*/  MOV R11, UR5 ;  /* 0x00000005000b7c02 */ /* 0x002fe20008000f00 */
[----:B------:R-:W-:Y:S02]  /*5eb0*/  IMAD.U32 R10, RZ, RZ, UR4 ;  /* 0x00000004ff0a7e24 */ /* 0x000fe4000f8e00ff */
[----:B------:R-:W-:Y:S07]  /*5ec0*/  LEPC R20, `(.L_x_102) ;  /* 0x000000001014794e */ /* 0x000fee0000000000 */
[----:B----45:R-:W-:Y:S05]  /*5ed0*/  CALL.ABS.NOINC R2 ;  /* 0x0000000002007343 */ /* 0x030fea0003c00000 */
.L_x_102:
[----:B------:R-:W-:Y:S01]  /*5ee0*/  LOP3.LUT P0, RZ, R94, 0x1b0, RZ, 0xc0, !PT ;  /* 0x000001b05eff7812 */ /* 0x000fe2000780c0ff */
[----:B------:R-:W-:Y:S11]  /*5ef0*/  BSSY.RECONVERGENT B6, `(.L_x_103) ;  /* 0x0000013000067945 */ /* 0x000ff60003800200 */
[----:B------:R-:W-:Y:S01]  /*5f00*/  @!UPT UIADD3 URZ, UPT, UPT, URZ, URZ, URZ ;  /* 0x000000fffffff290 */ /* 0x000fe2000fffe0ff */
[----:B------:R-:W-:Y:S05]  /*5f10*/  @!P0 BRA `(.L_x_104) ;  /* 0x0000000000408947 */ /* 0x000fea0003800000 */
        /* <DEDUP_REMOVED lines=16> */
.L_x_104:
[----:B------:R-:W-:Y:S05]  /*6020*/  BSYNC.RECONVERGENT B6 ;  /* 0x0000000000067941 */ /* 0x000fea0003800200 */
.L_x_103:
[----:B------:R-:W-:Y:S01]  /*6030*/  R2UR UR4, R86 ;  /* 0x00000000560472ca */ /* 0x000fe200000e0000 */
[----:B------:R-:W-:Y:S01]  /*6040*/  UISETP.NE.U32.AND UP0, UPT, UR60, URZ, UPT ;  /* 0x000000ff3c00728c */ /* 0x000fe2000bf05070 */
[----:B------:R-:W-:Y:S02]  /*6050*/  ISETP.NE.U32.AND P4, PT, R82, RZ, PT ;  /* 0x000000ff5200720c */ /* 0x000fe40003f85070 */
[----:B------:R-:W-:Y:S01]  /*6060*/  ISETP.NE.U32.AND P2, PT, RZ, UR46, PT ;  /* 0x0000002eff007c0c */ /* 0x000fe2000bf45070 */
[----:B------:R-:W-:Y:S01]  /*6070*/  UISETP.NE.AND.EX UP1, UPT, UR61, URZ, UPT, UP0 ;  /* 0x000000ff3d00728c */ /* 0x000fe2000bf25300 */
[----:B------:R-:W-:Y:S01]  /*6080*/  ISETP.NE.AND.EX P4, PT, R83, RZ, PT, P4 ;  /* 0x000000ff5300720c */ /* 0x000fe20003f85340 */
[----:B------:R-:W-:Y:S01]  /*6090*/  UPLOP3.LUT UP0, UPT, UPT, UPT, UPT, 0x40, 0x4 ;  /* 0x000000000004789c */ /* 0x000fe20003f0e870 */
[----:B------:R-:W-:Y:S05]  /*60a0*/  ISETP.NE.AND.EX P2, PT, RZ, UR47, PT, P2 ;  /* 0x0000002fff007c0c */ /* 0x000fea000bf45320 */
[----:B------:R-:W-:Y:S06]  /*60b0*/  UISETP.NE.AND UP2, UPT, UR4, URZ, UPT ;  /* 0x000000ff0400728c */ /* 0x000fec000bf45270 */
[----:B------:R-:W-:Y:S05]  /*60c0*/  PLOP3.LUT P1, PT, PT, PT, UP2, 0x80, 0x8 ;  /* 0x000000000008781c */ /* 0x000fea0003f2f028 */
[----:B------:R-:W-:Y:S06]  /*60d0*/  @UP2 UPLOP3.LUT UP0, UPT, UPT, UPT, UP1, 0x80, 0x8 ;  /* 0x000000000008289c */ /* 0x000fec0003f0f010 */
[----:B------:R-:W-:Y:S01]  /*60e0*/  PLOP3.LUT P0, PT, PT, PT, UP0, 0x80, 0x8 ;  /* 0x000000000008781c */ /* 0x000fe20003f0f008 */
[----:B------:R-:W-:Y:S01]  /*60f0*/  @!UPT UIADD3 URZ, UPT, UPT, URZ, URZ, URZ ;  /* 0x000000fffffff290 */ /* 0x000fe2000fffe0ff */
[----:B------:R-:W-:Y:S11]  /*6100*/  BRA.U !UP1, `(.L_x_105) ;  /* 0x00000001093c7547 */ /* 0x000ff6000b800000 */
[----:B------:R-:W-:Y:S01]  /*6110*/  UISETP.NE.U32.AND UP0, UPT, UR46, URZ, UPT ;  /* 0x000000ff2e00728c */ /* 0x000fe2000bf05070 */
[----:B-1----:R-:W-:Y:S01]  /*6120*/  HFMA2 R0, -RZ, RZ, 0, 5.9604644775390625e-08 ;  /* 0x00000001ff007431 */ /* 0x002fe200000001ff */
[----:B------:R-:W1:Y:S01]  /*6130*/  LDCU.64 UR8, c[0x0][0x358] ;  /* 0x00006b00ff0877ac */ /* 0x000e620008000a00 */
[----:B------:R-:W-:Y:S01]  /*6140*/  IMAD.MOV.U32 R84, RZ, RZ, 0x1 ;  /* 0x00000001ff547424 */ /* 0x000fe200078e00ff */
[----:B------:R-:W-:Y:S06]  /*6150*/  UISETP.NE.AND.EX UP0, UPT, UR47, URZ, UPT, UP0 ;  /* 0x000000ff2f00728c */ /* 0x000fec000bf05300 */
        /* <DEDUP_REMOVED lines=9> */
[----:B--23--:R-:W-:Y:S02]  /*61f0*/  @!P3 IMAD.U32 R41, RZ, RZ, UR4 ;  /* 0x00000004ff29be24 */ /* 0x00cfe4000f8e00ff */
.L_x_105:
[----:B------:R-:W-:Y:S05]  /*6200*/  @!P4 BRA `(.L_x_106) ;  /* 0x000000000024c947 */ /* 0x000fea0003800000 */
[----:B------:R-:W-:Y:S01]  /*6210*/  ISETP.NE.U32.AND P3, PT, R80, RZ, PT ;  /* 0x000000ff5000720c */ /* 0x000fe20003f65070 */
[----:B------:R-:W2:Y:S03]  /*6220*/  LDCU.64 UR4, c[0x0][0x358] ;  /* 0x00006b00ff0477ac */ /* 0x000ea60008000a00 */
[----:B------:R-:W-:Y:S11]  /*6230*/  ISETP.NE.AND.EX P3, PT, R81, RZ, PT, P3 ;  /* 0x000000ff5100720c */ /* 0x000ff60003f65330 */
[----:B------:R-:W-:Y:S02]  /*6240*/  @!UPT UIADD3 URZ, UPT, UPT, URZ, URZ, URZ ;  /* 0x000000fffffff290 */ /* 0x000fe4000fffe0ff */
[----:B------:R-:W3:Y:S01]  /*6250*/  @P3 LDC.64 R2, c[0x0][0x8a8] ;  /* 0x00022a00ff023b82 */ /* 0x000ee20000000a00 */
[----:B-1----:R-:W-:Y:S04]  /*6260*/  @P3 IMAD R0, R82, UR36, RZ ;  /* 0x0000002452003c24 */ /* 0x002fe8000f8e02ff */
[----:B---3--:R-:W-:Y:S05]  /*6270*/  @P3 IMAD.WIDE R2, R0, 0x4, R2 ;  /* 0x0000000400023825 */ /* 0x008fea00078e0202 */
[----:B--2--5:R2:W5:Y:S02]  /*6280*/  @P3 LDG.E R38, desc[UR4][R2.64] ;  /* 0x0000000402263981 */ /* 0x024564000c1e1900 */
[----:B--2---:R-:W3:Y:S02]  /*6290*/  @!P3 LDC R38, c[0x0][0x8a0] ;  /* 0x00022800ff26bb82 */ /* 0x004ee40000000800 */
.L_x_106:
[----:B-----5:R-:W-:Y:S01]  /*62a0*/  FSETP.NEU.AND P4, PT, R41, RZ, PT ;  /* 0x000000ff2900720b */ /* 0x020fe20003f8d000 */
[----:B------:R-:W-:Y:S01]  /*62b0*/  BSSY B1, `(.L_x_107) ;  /* 0x0000042000017945 */ /* 0x000fe20003800000 */
[----:B------:R-:W-:Y:S01]  /*62c0*/  SEL R5, RZ, 0xffffffff, P2 ;  /* 0xffffffffff057807 */ /* 0x000fe20001000000 */
[----:B------:R-:W-:Y:S01]  /*62d0*/  IMAD.MOV.U32 R102, RZ, RZ, 0x1 ;  /* 0x00000001ff667424 */ /* 0x000fe200078e00ff */
[----:B------:R-:W-:Y:S02]  /*62e0*/  LOP3.LUT P3, RZ, R84, 0xff, RZ, 0xc0, !PT ;  /* 0x000000ff54ff7812 */ /* 0x000fe4000786c0ff */
[----:B------:R-:W-:Y:S02]  /*62f0*/  CS2R R78, SRZ ;  /* 0x00000000004e7805 */ /* 0x000fe4000001ff00 */
[----:B------:R-:W-:Y:S02]  /*6300*/  @P1 SEL R4, RZ, 0xffffffff, P4 ;  /* 0xffffffffff041807 */ /* 0x000fe40002000000 */
[----:B------:R-:W-:Y:S02]  /*6310*/  CS2R R76, SRZ ;  /* 0x00000000004c7805 */ /* 0x000fe4000001ff00 */
[----:B------:R-:W-:Y:S02]  /*6320*/  LEA R2, R90, UR44, 0x3 ;  /* 0x0000002c5a027c11 */ /* 0x000fe4000f8e18ff */
[----:B------:R-:W-:Y:S02]  /*6330*/  CS2R R74, SRZ ;  /* 0x00000000004a7805 */ /* 0x000fe4000001ff00 */
[----:B------:R-:W-:Y:S02]  /*6340*/  @P0 SEL R4, R5, R4, !P3 ;  /* 0x0000000405040207 */ /* 0x000fe40005800000 */
[----:B------:R-:W-:Y:S02]  /*6350*/  CS2R R72, SRZ ;  /* 0x0000000000487805 */ /* 0x000fe4000001ff00 */
[----:B------:R-:W-:Y:S02]  /*6360*/  LEA R100, R36, UR44, 0x3 ;  /* 0x0000002c24647c11 */ /* 0x000fe4000f8e18ff */
[----:B------:R-:W-:Y:S02]  /*6370*/  @P1 LOP3.LUT R4, R4, 0x1, RZ, 0xc0, !PT ;  /* 0x0000000104041812 */ /* 0x000fe400078ec0ff */
[----:B------:R-:W-:Y:S02]  /*6380*/  SHF.L.U32 R3, R92, 0x1f, RZ ;  /* 0x0000001f5c037819 */ /* 0x000fe400000006ff */
[----:B------:R-:W-:Y:S02]  /*6390*/  ISETP.NE.U32.OR P6, PT, R4, 0x1, !P1 ;  /* 0x000000010400780c */ /* 0x000fe40004fc5470 */
[----:B------:R-:W-:Y:S02]  /*63a0*/  PLOP3.LUT P2, PT, PT, PT, UP1, 0x80, 0x8 ;  /* 0x000000000008781c */ /* 0x000fe40003f4f018 */
[C---:B------:R-:W-:Y:S02]  /*63b0*/  LEA.HI R39, R36.reuse, R36, RZ, 0x1 ;  /* 0x0000002424277211 */ /* 0x040fe400078f08ff */
[----:B------:R-:W-:Y:S02]  /*63c0*/  SEL R4, RZ, 0xffffffff, P4 ;  /* 0xffffffffff047807 */ /* 0x000fe40002000000 */
[----:B------:R-:W-:Y:S01]  /*63d0*/  P2R R96, PR, RZ, 0x40 ;  /* 0x00000040ff607803 */ /* 0x000fe20000000000 */
[C---:B-1----:R-:W-:Y:S01]  /*63e0*/  IMAD.SHL.U32 R0, R39.reuse, 0x40, RZ ;  /* 0x0000004027007824 */ /* 0x042fe200078e00ff */
[----:B------:R-:W-:Y:S03]  /*63f0*/  LOP3.LUT R39, R39, 0xffe, RZ, 0xc0, !PT ;  /* 0x00000ffe27277812 */ /* 0x000fe600078ec0ff */
[----:B------:R-:W-:Y:S02]  /*6400*/  @P6 SHF.L.U32 R7, R89, 0x1f, RZ ;  /* 0x0000001f59076819 */ /* 0x000fe400000006ff */
[----:B------:R-:W-:Y:S01]  /*6410*/  @P2 SEL R4, R5, R4, !P3 ;  /* 0x0000000405042207 */ /* 0x000fe20005800000 */
[----:B------:R-:W-:Y:S01]  /*6420*/  IMAD.IADD R39, R36, 0x1, -R39 ;  /* 0x0000000124277824 */ /* 0x000fe200078e0a27 */
[----:B------:R-:W1:Y:S01]  /*6430*/  @P6 SYNCS.PHASECHK.TRANS64.TRYWAIT P1, [R2+URZ+0x110], R7 ;  /* 0x00011007020065a7 */ /* 0x000e6200080211ff */
[----:B------:R-:W-:Y:S02]  /*6440*/  LOP3.LUT R0, R0, 0xffffff80, RZ, 0xc0, !PT ;  /* 0xffffff8000007812 */ /* 0x000fe400078ec0ff */
[----:B------:R-:W-:Y:S03]  /*6450*/  LOP3.LUT R4, R4, 0x1, RZ, 0xc0, !PT ;  /* 0x0000000104047812 */ /* 0x000fe600078ec0ff */
[----:B------:R-:W-:Y:S01]  /*6460*/  IMAD.IADD R0, R37, 0x1, R0 ;  /* 0x0000000125007824 */ /* 0x000fe200078e0200 */
[----:B------:R-:W-:Y:S03]  /*6470*/  ISETP.NE.U32.AND P5, PT, R4, 0x1, PT ;  /* 0x000000010400780c */ /* 0x000fe60003fa5070 */
[----:B------:R-:W-:Y:S01]  /*6480*/  IMAD R39, R39, 0x100000, R0 ;  /* 0x0010000027277824 */ /* 0x000fe200078e0200 */
[----:B------:R-:W-:Y:S01]  /*6490*/  P2R R103, PR, RZ, 0x20 ;  /* 0x00000020ff677803 */ /* 0x000fe20000000000 */
[----:B------:R2:W4:Y:S01]  /*64a0*/  SYNCS.PHASECHK.TRANS64.TRYWAIT P0, [R100+URZ+0x160], R3 ;  /* 0x00016003640075a7 */ /* 0x00052200080011ff */
[----:B-1----:R-:W-:Y:S01]  /*64b0*/  @P6 SEL R102, RZ, 0x1, !P1 ;  /* 0x00000001ff666807 */ /* 0x002fe20004800000 */
[----:B--2---:R-:W-:Y:S06]  /*64c0*/  @!P6 BRA `(.L_x_108) ;  /* 0x000000000080e947 */ /* 0x004fec0003800000 */
[----:B------:R-:W-:Y:S01]  /*64d0*/  @P5 IMAD R6, R90, 0x1000, R71 ;  /* 0x000010005a065824 */ /* 0x000fe200078e0247 */
[----:B------:R-:W1:Y:S01]  /*64e0*/  S2R R0, SR_CgaCtaId ;  /* 0x0000000000007919 */ /* 0x000e620000008800 */
[----:B------:R-:W-:Y:S01]  /*64f0*/  ISETP.NE.AND P1, PT, R102, RZ, PT ;  /* 0x000000ff6600720c */ /* 0x000fe20003f25270 */
[----:B------:R-:W-:Y:S01]  /*6500*/  BSSY B0, `(.L_x_109) ;  /* 0x000000b000007945 */ /* 0x000fe20003800000 */
[----:B------:R-:W-:Y:S01]  /*6510*/  @P5 VIADD R4, R6, UR44 ;  /* 0x0000002c06045c36 */ /* 0x000fe20008000000 */
[----:B------:R-:W-:Y:S02]  /*6520*/  CS2R R74, SRZ ;  /* 0x00000000004a7805 */ /* 0x000fe4000001ff00 */
[----:B------:R-:W-:Y:S02]  /*6530*/  CS2R R72, SRZ ;  /* 0x0000000000487805 */ /* 0x000fe4000001ff00 */
[----:B------:R-:W-:Y:S01]  /*6540*/  CS2R R78, SRZ ;  /* 0x00000000004e7805 */ /* 0x000fe2000001ff00 */
[----:B------:R-:W-:Y:S01]  /*6550*/  @P5 IMAD R4, R93, -0x10, R4 ;  /* 0xfffffff05d045824 */ /* 0x000fe200078e0204 */
[----:B------:R-:W-:Y:S04]  /*6560*/  CS2R R76, SRZ ;  /* 0x00000000004c7805 */ /* 0x000fe8000001ff00 */
[----:B------:R-:W-:Y:S05]  /*6570*/  @P1 BRA `(.L_x_110) ;  /* 0x00000000000c1947 */ /* 0x000fea0003800000 */
[----:B------:R-:W-:Y:S04]  /*6580*/  SHF.L.U32 R5, R89, 0x1f, RZ ;  /* 0x0000001f59057819 */ /* 0x000fe800000006ff */
[----:B------:R-:W2:Y:S02]  /*6590*/  SYNCS.PHASECHK.TRANS64.TRYWAIT P1, [R2+URZ+0x110], R5 ;  /* 0x00011005020075a7 */ /* 0x000ea400080211ff */
[----:B--2---:R-:W-:Y:S05]  /*65a0*/  @!P1 BRA `(.L_x_111) ;  /* 0x00000028002c9947 */ /* 0x004fea0003800000 */
.L_x_110:
[----:B------:R-:W-:Y:S05]  /*65b0*/  BSYNC B0 ;  /* 0x0000000000007941 */ /* 0x000fea0003800000 */
.L_x_109:
[----:B------:R-:W-:Y:S01]  /*65c0*/  ISETP.NE.AND P1, PT, R103, RZ, PT ;  /* 0x000000ff6700720c */ /* 0x000fe20003f25270 */
[----:B--2---:R-:W-:Y:S02]  /*65d0*/  VIADD R5, R2, 0x120 ;  /* 0x0000012002057836 */ /* 0x004fe40000000000 */
[----:B------:R-:W-:Y:S03]  /*65e0*/  VIADD R90, R90, 0x1 ;  /* 0x000000015a5a7836 */ /* 0x000fe60000000000 */
[----:B-1----:R-:W-:Y:S07]  /*65f0*/  PRMT R0, R0, 0x654, R5 ;  /* 0x0000065400007816 */ /* 0x002fee0000000005 */
[----:B------:R1:W2:Y:S04]  /*6600*/  @P1 LDS.128 R72, [R6+UR44+0x200] ;  /* 0x0002002c06481984 */ /* 0x0002a80008000c00 */
[----:B------:R1:W1:Y:S01]  /*6610*/  @P1 LDS.128 R76, [R4+0x210] ;  /* 0x00021000044c1984 */ /* 0x0002620000000c00 */
[C---:B------:R-:W-:Y:S01]  /*6620*/  ISETP.NE.AND P1, PT, R90.reuse, 0x2, PT ;  /* 0x000000025a00780c */ /* 0x040fe20003f25270 */
[----:B------:R-:W-:Y:S01]  /*6630*/  @!PT LDS RZ, [RZ] ;  /* 0x00000000fffff984 */ /* 0x000fe20000000800 */
[----:B------:R-:W-:Y:S01]  /*6640*/  @!PT LDS RZ, [RZ] ;  /* 0x00000000fffff984 */ /* 0x000fe20000000800 */
[----:B------:R-:W-:Y:S01]  /*6650*/  @!PT LDS RZ, [RZ] ;  /* 0x00000000fffff984 */ /* 0x000fe20000000800 */
[----:B------:R-:W-:Y:S01]  /*6660*/  @!PT LDS RZ, [RZ] ;  /* 0x00000000fffff984 */ /* 0x000fe20000000800 */
[----:B------:R5:W-:Y:S06]  /*6670*/  MEMBAR.ALL.CTA ;  /* 0x0000000000007992 */ /* 0x000bec0000008000 */
[----:B-----5:R-:W5:Y:S01]  /*6680*/  FENCE.VIEW.ASYNC.S ;  /* 0x00000000000073c6 */ /* 0x020f620000000000 */
[----:B------:R-:W-:Y:S01]  /*6690*/  SEL R90, R90, RZ, P1 ;  /* 0x000000ff5a5a7207 */ /* 0x000fe20000800000 */
[----:B-----5:R5:W-:Y:S02]  /*66a0*/  SYNCS.ARRIVE.TRANS64.RED.A1T0 RZ, [R0+URZ], RZ ;  /* 0x000000ff00ff79a7 */ /* 0x020be400081004ff */
[----:B-----5:R-:W-:Y:S04]  /*66b0*/  SEL R0, RZ, 0x1, P1 ;  /* 0x00000001ff007807 */ /* 0x020fe80000800000 */
[----:B--2---:R-:W-:Y:S02]  /*66c0*/  LOP3.LUT R89, R89, R0, RZ, 0x3c, !PT ;  /* 0x0000000059597212 */ /* 0x004fe400078e3cff */
.L_x_108:
[----:B------:R-:W-:Y:S05]  /*66d0*/  BSYNC B1 ;  /* 0x0000000000017941 */ /* 0x000fea0003800000 */
.L_x_107:
[----:B------:R-:W-:Y:S04]  /*66e0*/  SHF.R.U32.HI R0, RZ, 0x15, R39 ;  /* 0x00000015ff007819 */ /* 0x000fe80000011627 */
[----:B------:R-:W-:Y:S01]  /*66f0*/  LOP3.LUT P1, RZ, R0, 0x3, R85, 0x48, !PT ;  /* 0x0000000300ff7812 */ /* 0x000fe20007824855 */
[----:B------:R-:W-:Y:S01]  /*6700*/  @!UPT UIADD3 URZ, UPT, UPT, URZ, URZ, URZ ;  /* 0x000000fffffff290 */ /* 0x000fe2000fffe0ff */
[----:B----4-:R-:W-:Y:S11]  /*6710*/  @P0 BRA `(.L_x_112) ;  /* 0x0000000000080947 */ /* 0x010ff60003800000 */
[----:B------:R-:W2:Y:S02]  /*6720*/  SYNCS.PHASECHK.TRANS64.TRYWAIT P0, [R100+URZ+0x160], R3 ;  /* 0x00016003640075a7 */ /* 0x000ea400080011ff */
[----:B--2---:R-:W-:Y:S05]  /*6730*/  @!P0 BRA `(.L_x_113) ;  /* 0x0000002400dc8947 */ /* 0x004fea0003800000 */
.L_x_112:
[----:B------:R-:W-:Y:S05]  /*6740*/  @!P1 BRA `(.L_x_114) ;  /* 0x0000000000409947 */ /* 0x000fea0003800000 */
[----:B------:R-:W4:Y:S01]  /*6750*/  LDCU.64 UR8, c[0x4][0x70] ;  /* 0x01000e00ff0877ac */ /* 0x000f220008000a00 */
[----:B--2---:R-:W-:Y:S01]  /*6760*/  MOV R3, 0x0 ;  /* 0x0000000000037802 */ /* 0x004fe20000000f00 */
[----:B------:R-:W-:Y:S02]  /*6770*/  HFMA2 R12, -RZ, RZ, 0, 5.9604644775390625e-08 ;  /* 0x00000001ff0c7431 */ /* 0x000fe400000001ff */
[----:B------:R-:W-:Y:S02]  /*6780*/  IMAD.MOV.U32 R8, RZ, RZ, 0x192 ;  /* 0x00000192ff087424 */ /* 0x000fe400078e00ff */
[----:B------:R-:W-:Y:S01]  /*6790*/  IMAD.MOV.U32 R13, RZ, RZ, RZ ;  /* 0x000000ffff0d7224 */ /* 0x000fe200078e00ff */
[----:B------:R-:W2:Y:S01]  /*67a0*/  LDCU.64 UR6, c[0x4][0x78] ;  /* 0x01000f00ff0677ac */ /* 0x000ea20008000a00 */
[----:B------:R-:W3:Y:S01]  /*67b0*/  LDC.64 R2, c[0x4][R3] ;  /* 0x0100000003027b82 */ /* 0x000ee20000000a00 */
[----:B------:R-:W5:Y:S01]  /*67c0*/  LDCU.64 UR4, c[0x4][0x10] ;  /* 0x01000200ff0477ac */ /* 0x000f620008000a00 */
[----:B----4-:R-:W-:Y:S01]  /*67d0*/  MOV R5, UR9 ;  /* 0x0000000900057c02 */ /* 0x010fe20008000f00 */
[----:B-1----:R-:W-:Y:S01]  /*67e0*/  IMAD.U32 R4, RZ, RZ, UR8 ;  /* 0x00000008ff047e24 */ /* 0x002fe2000f8e00ff */
[----:B--2---:R-:W-:Y:S01]  /*67f0*/  MOV R7, UR7 ;  /* 0x0000000700077c02 */ /* 0x004fe20008000f00 */
[----:B------:R-:W-:Y:S01]  /*6800*/  IMAD.U32 R6, RZ, RZ, UR6 ;  /* 0x00000006ff067e24 */ /* 0x000fe2000f8e00ff */
[----:B-----5:R-:W-:Y:S01]  /*6810*/  MOV R11, UR5 ;  /* 0x00000005000b7c02 */ /* 0x020fe20008000f00 */
[----:B------:R-:W-:Y:S02]  /*6820*/  IMAD.U32 R10, RZ, RZ, UR4 ;  /* 0x00000004ff0a7e24 */ /* 0x000fe4000f8e00ff */
[----:B------:R-:W-:Y:S07]  /*6830*/  LEPC R20, `(.L_x_114) ;  /* 0x000000001014794e */ /* 0x000fee0000000000 */
[----:B---3--:R-:W-:Y:S05]  /*6840*/  CALL.ABS.NOINC R2 ;  /* 0x0000000002007343 */ /* 0x008fea0003c00000 */
.L_x_114:
[-C--:B------:R-:W-:Y:S01]  /*6850*/  F2FP.F16.E5M2.UNPACK_B R42, R72.reuse ;  /* 0x00000048ff2a723e */ /* 0x080fe200020004ff */
[----:B------:R-:W-:Y:S05]  /*6860*/  WARPSYNC.ALL ;  /* 0x0000000000007948 */ /* 0x000fea0003800000 */
[----:B------:R-:W-:Y:S01]  /*6870*/  R2UR UR4, R39 ;  /* 0x00000000270472ca */ /* 0x000fe200000e0000 */
[--C-:B------:R-:W-:Y:S01]  /*6880*/  HADD2.F32 R40, -RZ, R42.reuse.H0_H0 ;  /* 0x2000002aff287230 */ /* 0x100fe20000004100 */
[----:B------:R-:W-:Y:S01]  /*6890*/  F2FP.F16.E5M2.UNPACK_B R43, R72.H1 ;  /* 0x00000048ff2b723e */ /* 0x000fe200030004ff */
[----:B------:R-:W-:Y:S01]  /*68a0*/  HADD2.F32 R42, -RZ, R42.H1_H1 ;  /* 0x3000002aff2a7230 */ /* 0x000fe20000004100 */
[-C--:B------:R-:W-:Y:S01]  /*68b0*/  F2FP.F16.E5M2.UNPACK_B R45, R73.reuse ;  /* 0x00000049ff2d723e */ /* 0x080fe200020004ff */
[----:B------:R-:W-:Y:S01]  /*68c0*/  BSSY.RECONVERGENT B0, `(.L_x_115) ;  /* 0x0000099000007945 */ /* 0x000fe20003800200 */
[----:B------:R-:W-:Y:S01]  /*68d0*/  F2FP.F16.E5M2.UNPACK_B R47, R73.H1 ;  /* 0x00000049ff2f723e */ /* 0x000fe200030004ff */
[--C-:B------:R-:W-:Y:S01]  /*68e0*/  HADD2.F32 R44, -RZ, R43.reuse.H0_H0 ;  /* 0x2000002bff2c7230 */ /* 0x100fe20000004100 */
[-C--:B------:R-:W-:Y:S01]  /*68f0*/  F2FP.F16.E5M2.UNPACK_B R49, R74.reuse ;  /* 0x0000004aff31723e */ /* 0x080fe200020004ff */
[----:B------:R-:W-:Y:S01]  /*6900*/  HADD2.F32 R46, -RZ, R43.H1_H1 ;  /* 0x3000002bff2e7230 */ /* 0x000fe20000004100 */
[----:B------:R-:W-:Y:S01]  /*6910*/  F2FP.F16.E5M2.UNPACK_B R51, R74.H1 ;  /* 0x0000004aff33723e */ /* 0x000fe200030004ff */
[--C-:B------:R-:W-:Y:S01]  /*6920*/  HADD2.F32 R43, -RZ, R45.reuse.H0_H0 ;  /* 0x2000002dff2b7230 */ /* 0x100fe20000004100 */
[-C--:B------:R-:W-:Y:S01]  /*6930*/  F2FP.F16.E5M2.UNPACK_B R53, R75.reuse ;  /* 0x0000004bff35723e */ /* 0x080fe200020004ff */
[----:B-1----:R-:W-:Y:S01]  /*6940*/  LDTM.16dp32bit_t0_t15.x32 R4, tmem[UR4] ;  /* 0x00000004000479ee */ /* 0x002fe20008a80000 */
[----:B------:R-:W3:Y:S01]  /*6950*/  LDTM.16dp32bit_t16_t31.x32 R4, tmem[UR4+0x20] ;  /* 0x00002004000479ee */ /* 0x000ee20008aa0000 */
[----:B------:R-:W-:Y:S01]  /*6960*/  ISETP.NE.AND P6, PT, R96, RZ, PT ;  /* 0x000000ff6000720c */ /* 0x000fe20003fc5270 */
[----:B------:R-:W-:Y:S01]  /*6970*/  HADD2.F32 R48, -RZ, R45.H1_H1 ;  /* 0x3000002dff307230 */ /* 0x000fe20000004100 */
[----:B------:R-:W-:Y:S01]  /*6980*/  IADD3 R109, PT, PT, R71, UR44, RZ ;  /* 0x0000002c476d7c10 */ /* 0x000fe2000fffe0ff */
[----:B------:R-:W-:Y:S01]  /*6990*/  HADD2.F32 R52, -RZ, R49.H1_H1 ;  /* 0x30000031ff347230 */ /* 0x000fe20000004100 */
[----:B------:R-:W-:Y:S01]  /*69a0*/  SHF.L.U32 R108, R88, 0x4, RZ ;  /* 0x00000004586c7819 */ /* 0x000fe200000006ff */
[----:B------:R-:W-:Y:S01]  /*69b0*/  HADD2.F32 R56, -RZ, R53.H1_H1 ;  /* 0x30000035ff387230 */ /* 0x000fe20000004100 */
[----:B------:R-:W-:Y:S01]  /*69c0*/  F2FP.F16.E5M2.UNPACK_B R55, R75.H1 ;  /* 0x0000004bff37723e */ /* 0x000fe200030004ff */
[--C-:B------:R-:W-:Y:S01]  /*69d0*/  HADD2.F32 R45, -RZ, R47.reuse.H0_H0 ;  /* 0x2000002fff2d7230 */ /* 0x100fe20000004100 */
[----:B------:R-:W-:Y:S01]  /*69e0*/  IADD3 R101, PT, PT, R109, R108, RZ ;  /* 0x0000006c6d657210 */ /* 0x000fe20007ffe0ff */
[----:B------:R-:W-:Y:S01]  /*69f0*/  HADD2.F32 R50, -RZ, R47.H1_H1 ;  /* 0x3000002fff327230 */ /* 0x000fe20000004100 */
[-C--:B------:R-:W-:Y:S01]  /*6a00*/  F2FP.F16.E5M2.UNPACK_B R57, R76.reuse ;  /* 0x0000004cff39723e */ /* 0x080fe200020004ff */
[----:B------:R-:W-:Y:S01]  /*6a10*/  HADD2.F32 R47, -RZ, R49.H0_H0 ;  /* 0x20000031ff2f7230 */ /* 0x000fe20000004100 */
[----:B------:R-:W-:Y:S01]  /*6a20*/  F2FP.F16.E5M2.UNPACK_B R59, R76.H1 ;  /* 0x0000004cff3b723e */ /* 0x000fe200030004ff */
[----:B------:R-:W-:Y:S01]  /*6a30*/  HADD2.F32 R49, -RZ, R51.H0_H0 ;  /* 0x20000033ff317230 */ /* 0x000fe20000004100 */
[-C--:B------:R-:W-:Y:S01]  /*6a40*/  F2FP.F16.E5M2.UNPACK_B R61, R77.reuse ;  /* 0x0000004dff3d723e */ /* 0x080fe200020004ff */
[----:B------:R-:W-:Y:S01]  /*6a50*/  HADD2.F32 R60, -RZ, R57.H1_H1 ;  /* 0x30000039ff3c7230 */ /* 0x000fe20000004100 */
[----:B------:R-:W-:Y:S01]  /*6a60*/  F2FP.F16.E5M2.UNPACK_B R63, R77.H1 ;  /* 0x0000004dff3f723e */ /* 0x000fe200030004ff */
[----:B------:R-:W-:Y:S01]  /*6a70*/  HADD2.F32 R54, -RZ, R51.H1_H1 ;  /* 0x30000033ff367230 */ /* 0x000fe20000004100 */
[-C--:B------:R-:W-:Y:S01]  /*6a80*/  F2FP.F16.E5M2.UNPACK_B R65, R78.reuse ;  /* 0x0000004eff41723e */ /* 0x080fe200020004ff */
[----:B------:R-:W-:Y:S01]  /*6a90*/  HADD2.F32 R51, -RZ, R53.H0_H0 ;  /* 0x20000035ff337230 */ /* 0x000fe20000004100 */
[----:B------:R-:W-:Y:S01]  /*6aa0*/  F2FP.F16.E5M2.UNPACK_B R67, R78.H1 ;  /* 0x0000004eff43723e */ /* 0x000fe200030004ff */
[----:B------:R-:W-:Y:S01]  /*6ab0*/  HADD2.F32 R64, -RZ, R61.H1_H1 ;  /* 0x3000003dff407230 */ /* 0x000fe20000004100 */
[----:B------:R-:W-:Y:S01]  /*6ac0*/  ISETP.NE.AND P0, PT, R95, RZ, PT ;  /* 0x000000ff5f00720c */ /* 0x000fe20003f05270 */
[C---:B---3--:R-:W-:Y:S01]  /*6ad0*/  FMUL R0, R38.reuse, R4 ;  /* 0x0000000426007220 */ /* 0x048fe20000400000 */
[C---:B------:R-:W-:Y:S01]  /*6ae0*/  FMUL R2, R38.reuse, R5 ;  /* 0x0000000526027220 */ /* 0x040fe20000400000 */
[C---:B------:R-:W-:Y:S01]  /*6af0*/  FMUL R4, R38.reuse, R8 ;  /* 0x0000000826047220 */ /* 0x040fe20000400000 */
[C---:B------:R-:W-:Y:S01]  /*6b00*/  FMUL R5, R38.reuse, R9 ;  /* 0x0000000926057220 */ /* 0x040fe20000400000 */
[C---:B------:R-:W-:Y:S01]  /*6b10*/  FFMA R0, R41.reuse, R40, R0 ;  /* 0x0000002829007223 */ /* 0x040fe20000000000 */
[C---:B------:R-:W-:Y:S01]  /*6b20*/  FFMA R2, R41.reuse, R42, R2 ;  /* 0x0000002a29027223 */ /* 0x040fe20000000002 */
[C---:B------:R-:W-:Y:S01]  /*6b30*/  FMUL R8, R38.reuse, R12 ;  /* 0x0000000c26087220 */ /* 0x040fe20000400000 */
[C---:B------:R-:W-:Y:S01]  /*6b40*/  FMUL R9, R38.reuse, R13 ;  /* 0x0000000d26097220 */ /* 0x040fe20000400000 */
[C---:B------:R-:W-:Y:S01]  /*6b50*/  FMUL R12, R38.reuse, R16 ;  /* 0x00000010260c7220 */ /* 0x040fe20000400000 */
[C---:B------:R-:W-:Y:S01]  /*6b60*/  FMUL R13, R38.reuse, R17 ;  /* 0x00000011260d7220 */ /* 0x040fe20000400000 */
[C---:B------:R-:W-:Y:S01]  /*6b70*/  FMUL R16, R38.reuse, R20 ;  /* 0x0000001426107220 */ /* 0x040fe20000400000 */
[C---:B------:R-:W-:Y:S01]  /*6b80*/  FMUL R17, R38.reuse, R21 ;  /* 0x0000001526117220 */ /* 0x040fe20000400000 */
[C---:B------:R-:W-:Y:S01]  /*6b90*/  FMUL R20, R38.reuse, R24 ;  /* 0x0000001826147220 */ /* 0x040fe20000400000 */
[C---:B------:R-:W-:Y:S01]  /*6ba0*/  FMUL R21, R38.reuse, R25 ;  /* 0x0000001926157220 */ /* 0x040fe20000400000 */
[----:B------:R-:W-:Y:S02]  /*6bb0*/  HADD2.F32 R68, -RZ, R65.H1_H1 ;  /* 0x30000041ff447230 */ /* 0x000fe40000004100 */
[C---:B------:R-:W-:Y:S01]  /*6bc0*/  FMUL R24, R38.reuse, R28 ;  /* 0x0000001c26187220 */ /* 0x040fe20000400000 */
[C---:B------:R-:W-:Y:S01]  /*6bd0*/  FMUL R25, R38.reuse, R29 ;  /* 0x0000001d26197220 */ /* 0x040fe20000400000 */
[C---:B------:R-:W-:Y:S01]  /*6be0*/  FMUL R28, R38.reuse, R32 ;  /* 0x00000020261c7220 */ /* 0x040fe20000400000 */
[C---:B------:R-:W-:Y:S01]  /*6bf0*/  FMUL R29, R38.reuse, R33 ;  /* 0x00000021261d7220 */ /* 0x040fe20000400000 */
[C---:B--2---:R-:W-:Y:S01]  /*6c00*/  FMUL R3, R38.reuse, R6 ;  /* 0x0000000626037220 */ /* 0x044fe20000400000 */
[C---:B------:R-:W-:Y:S01]  /*6c10*/  FMUL R7, R38.reuse, R7 ;  /* 0x0000000726077220 */ /* 0x040fe20000400000 */
[C---:B------:R-:W-:Y:S01]  /*6c20*/  FMUL R6, R38.reuse, R10 ;  /* 0x0000000a26067220 */ /* 0x040fe20000400000 */
[C---:B------:R-:W-:Y:S01]  /*6c30*/  FMUL R11, R38.reuse, R11 ;  /* 0x0000000b260b7220 */ /* 0x040fe20000400000 */
[C---:B------:R-:W-:Y:S01]  /*6c40*/  FFMA R3, R41.reuse, R44, R3 ;  /* 0x0000002c29037223 */ /* 0x040fe20000000003 */
[C---:B------:R-:W-:Y:S01]  /*6c50*/  FFMA R7, R41.reuse, R46, R7 ;  /* 0x0000002e29077223 */ /* 0x040fe20000000007 */
[C---:B------:R-:W-:Y:S01]  /*6c60*/  FFMA R4, R41.reuse, R43, R4 ;  /* 0x0000002b29047223 */ /* 0x040fe20000000004 */
[----:B------:R-:W-:Y:S01]  /*6c70*/  F2FP.F16.E5M2.UNPACK_B R40, R79 ;  /* 0x0000004fff28723e */ /* 0x000fe200020004ff */
[C---:B------:R-:W-:Y:S01]  /*6c80*/  FFMA R5, R41.reuse, R48, R5 ;  /* 0x0000003029057223 */ /* 0x040fe20000000005 */
[C---:B------:R-:W-:Y:S01]  /*6c90*/  FFMA R6, R41.reuse, R45, R6 ;  /* 0x0000002d29067223 */ /* 0x040fe20000000006 */
[----:B------:R-:W-:Y:S01]  /*6ca0*/  F2FP.F16.E5M2.UNPACK_B R42, R79.H1 ;  /* 0x0000004fff2a723e */ /* 0x000fe200030004ff */
[C---:B------:R-:W-:Y:S01]  /*6cb0*/  FFMA R11, R41.reuse, R50, R11 ;  /* 0x00000032290b7223 */ /* 0x040fe2000000000b */
[----:B------:R-:W-:Y:S01]  /*6cc0*/  FFMA R8, R41, R47, R8 ;  /* 0x0000002f29087223 */ /* 0x000fe20000000008 */
[----:B------:R-:W-:Y:S01]  /*6cd0*/  F2FP.SATFINITE.E5M2.F32.PACK_AB_MERGE_C R97, R7, R3, RZ ;  /* 0x000000030761723e */ /* 0x000fe200048060ff */
[C---:B------:R-:W-:Y:S01]  /*6ce0*/  FFMA R9, R41.reuse, R52, R9 ;  /* 0x0000003429097223 */ /* 0x040fe20000000009 */
[----:B------:R-:W-:Y:S01]  /*6cf0*/  FMUL R10, R38, R14 ;  /* 0x0000000e260a7220 */ /* 0x000fe20000400000 */
[----:B------:R-:W-:Y:S01]  /*6d00*/  LEA R109, R90, UR44, 0x3 ;  /* 0x0000002c5a6d7c11 */ /* 0x000fe2000f8e18ff */
[----:B------:R-:W-:Y:S01]  /*6d10*/  FMUL R15, R38, R15 ;  /* 0x0000000f260f7220 */ /* 0x000fe20000400000 */
[--C-:B------:R-:W-:Y:S01]  /*6d20*/  HADD2.F32 R53, -RZ, R55.reuse.H0_H0 ;  /* 0x20000037ff357230 */ /* 0x100fe20000004100 */
[----:B------:R-:W-:Y:S01]  /*6d30*/  F2FP.SATFINITE.E5M2.F32.PACK_AB_MERGE_C R96, R2, R0, R97 ;  /* 0x000000000260723e */ /* 0x000fe20004806061 */
[----:B------:R-:W-:Y:S01]  /*6d40*/  FFMA R10, R41, R49, R10 ;  /* 0x00000031290a7223 */ /* 0x000fe2000000000a */
[----:B------:R-:W-:Y:S01]  /*6d50*/  F2FP.SATFINITE.E5M2.F32.PACK_AB_MERGE_C R97, R11, R6, RZ ;  /* 0x000000060b61723e */ /* 0x000fe200048060ff */
[C---:B------:R-:W-:Y:S01]  /*6d60*/  FFMA R15, R41.reuse, R54, R15 ;  /* 0x00000036290f7223 */ /* 0x040fe2000000000f */
[C---:B------:R-:W-:Y:S01]  /*6d70*/  FFMA R12, R41.reuse, R51, R12 ;  /* 0x00000033290c7223 */ /* 0x040fe2000000000c */
[----:B------:R-:W-:Y:S01]  /*6d80*/  FFMA R13, R41, R56, R13 ;  /* 0x00000038290d7223 */ /* 0x000fe2000000000d */
[----:B------:R-:W-:Y:S01]  /*6d90*/  F2FP.SATFINITE.E5M2.F32.PACK_AB_MERGE_C R97, R5, R4, R97 ;  /* 0x000000040561723e */ /* 0x000fe20004806061 */
[----:B------:R-:W-:Y:S01]  /*6da0*/  HADD2.F32 R58, -RZ, R55.H1_H1 ;  /* 0x30000037ff3a7230 */ /* 0x000fe20000004100 */
[----:B------:R-:W-:Y:S01]  /*6db0*/  F2FP.SATFINITE.E5M2.F32.PACK_AB_MERGE_C R98, R15, R10, RZ ;  /* 0x0000000a0f62723e */ /* 0x000fe200048060ff */
[----:B------:R-:W-:Y:S02]  /*6dc0*/  HADD2.F32 R55, -RZ, R57.H0_H0 ;  /* 0x20000039ff377230 */ /* 0x000fe40000004100 */
[C---:B------:R-:W-:Y:S01]  /*6dd0*/  FMUL R14, R38.reuse, R18 ;  /* 0x00000012260e7220 */ /* 0x040fe20000400000 */
[C---:B------:R-:W-:Y:S01]  /*6de0*/  FMUL R19, R38.reuse, R19 ;  /* 0x0000001326137220 */ /* 0x040fe20000400000 */
[--C-:B------:R-:W-:Y:S02]  /*6df0*/  HADD2.F32 R57, -RZ, R59.reuse.H0_H0 ;  /* 0x2000003bff397230 */ /* 0x100fe40000004100 */
[C---:B------:R-:W-:Y:S01]  /*6e00*/  FMUL R18, R38.reuse, R22 ;  /* 0x0000001626127220 */ /* 0x040fe20000400000 */
[C---:B------:R-:W-:Y:S01]  /*6e10*/  FFMA R14, R41.reuse, R53, R14 ;  /* 0x00000035290e7223 */ /* 0x040fe2000000000e */
[----:B------:R-:W-:Y:S02]  /*6e20*/  HADD2.F32 R62, -RZ, R59.H1_H1 ;  /* 0x3000003bff3e7230 */ /* 0x000fe40000004100 */
[C---:B------:R-:W-:Y:S01]  /*6e30*/  FFMA R19, R41.reuse, R58, R19 ;  /* 0x0000003a29137223 */ /* 0x040fe20000000013 */
[----:B------:R-:W-:Y:S02]  /*6e40*/  HADD2.F32 R59, -RZ, R61.H0_H0 ;  /* 0x2000003dff3b7230 */ /* 0x000fe40000004100 */
[C---:B------:R-:W-:Y:S01]  /*6e50*/  FMUL R23, R38.reuse, R23 ;  /* 0x0000001726177220 */ /* 0x040fe20000400000 */
[C---:B------:R-:W-:Y:S01]  /*6e60*/  FFMA R16, R41.reuse, R55, R16 ;  /* 0x0000003729107223 */ /* 0x040fe20000000010 */
[C---:B------:R-:W-:Y:S01]  /*6e70*/  FFMA R17, R41.reuse, R60, R17 ;  /* 0x0000003c29117223 */ /* 0x040fe20000000011 */
[--C-:B------:R-:W-:Y:S02]  /*6e80*/  HADD2.F32 R61, -RZ, R63.reuse.H0_H0 ;  /* 0x2000003fff3d7230 */ /* 0x100fe40000004100 */
[C---:B------:R-:W-:Y:S01]  /*6e90*/  FFMA R18, R41.reuse, R57, R18 ;  /* 0x0000003929127223 */ /* 0x040fe20000000012 */
[----:B------:R-:W-:Y:S02]  /*6ea0*/  HADD2.F32 R66, -RZ, R63.H1_H1 ;  /* 0x3000003fff427230 */ /* 0x000fe40000004100 */
[C---:B------:R-:W-:Y:S01]  /*6eb0*/  FMUL R22, R38.reuse, R26 ;  /* 0x0000001a26167220 */ /* 0x040fe20000400000 */
[----:B------:R-:W-:Y:S02]  /*6ec0*/  HADD2.F32 R63, -RZ, R65.H0_H0 ;  /* 0x20000041ff3f7230 */ /* 0x000fe40000004100 */
[C---:B------:R-:W-:Y:S01]  /*6ed0*/  FFMA R23, R41.reuse, R62, R23 ;  /* 0x0000003e29177223 */ /* 0x040fe20000000017 */
[C---:B------:R-:W-:Y:S01]  /*6ee0*/  FMUL R27, R38.reuse, R27 ;  /* 0x0000001b261b7220 */ /* 0x040fe20000400000 */
[C---:B------:R-:W-:Y:S01]  /*6ef0*/  FFMA R20, R41.reuse, R59, R20 ;  /* 0x0000003b29147223 */ /* 0x040fe20000000014 */
[C---:B------:R-:W-:Y:S01]  /*6f00*/  FFMA R21, R41.reuse, R64, R21 ;  /* 0x0000004029157223 */ /* 0x040fe20000000015 */
[--C-:B------:R-:W-:Y:S02]  /*6f10*/  HADD2.F32 R65, -RZ, R67.reuse.H0_H0 ;  /* 0x20000043ff417230 */ /* 0x100fe40000004100 */
[C---:B------:R-:W-:Y:S01]  /*6f20*/  FFMA R22, R41.reuse, R61, R22 ;  /* 0x0000003d29167223 */ /* 0x040fe20000000016 */
[----:B------:R-:W-:Y:S02]  /*6f30*/  HADD2.F32 R70, -RZ, R67.H1_H1 ;  /* 0x30000043ff467230 */ /* 0x000fe40000004100 */
[C---:B------:R-:W-:Y:S01]  /*6f40*/  FMUL R26, R38.reuse, R30 ;  /* 0x0000001e261a7220 */ /* 0x040fe20000400000 */
[--C-:B------:R-:W-:Y:S02]  /*6f50*/  HADD2.F32 R67, -RZ, R40.reuse.H0_H0 ;  /* 0x20000028ff437230 */ /* 0x100fe40000004100 */
[C---:B------:R-:W-:Y:S01]  /*6f60*/  FFMA R27, R41.reuse, R66, R27 ;  /* 0x00000042291b7223 */ /* 0x040fe2000000001b */
[C---:B------:R-:W-:Y:S01]  /*6f70*/  FMUL R31, R38.reuse, R31 ;  /* 0x0000001f261f7220 */ /* 0x040fe20000400000 */
[C---:B------:R-:W-:Y:S01]  /*6f80*/  FFMA R24, R41.reuse, R63, R24 ;  /* 0x0000003f29187223 */ /* 0x040fe20000000018 */
[----:B------:R-:W-:Y:S02]  /*6f90*/  HADD2.F32 R40, -RZ, R40.H1_H1 ;  /* 0x30000028ff287230 */ /* 0x000fe40000004100 */
[C---:B------:R-:W-:Y:S01]  /*6fa0*/  FFMA R25, R41.reuse, R68, R25 ;  /* 0x0000004429197223 */ /* 0x040fe20000000019 */
[--C-:B------:R-:W-:Y:S02]  /*6fb0*/  HADD2.F32 R69, -RZ, R42.reuse.H0_H0 ;  /* 0x2000002aff457230 */ /* 0x100fe40000004100 */
[C---:B------:R-:W-:Y:S01]  /*6fc0*/  FFMA R26, R41.reuse, R65, R26 ;  /* 0x00000041291a7223 */ /* 0x040fe2000000001a */
[----:B------:R-:W-:Y:S02]  /*6fd0*/  HADD2.F32 R42, -RZ, R42.H1_H1 ;  /* 0x3000002aff2a7230 */ /* 0x000fe40000004100 */
[C---:B------:R-:W-:Y:S01]  /*6fe0*/  FMUL R30, R38.reuse, R34 ;  /* 0x00000022261e7220 */ /* 0x040fe20000400000 */
[----:B------:R-:W-:Y:S01]  /*6ff0*/  FFMA R31, R41, R70, R31 ;  /* 0x00000046291f7223 */ /* 0x000fe2000000001f */
[----:B------:R-:W-:Y:S01]  /*7000*/  FMUL R35, R38, R35 ;  /* 0x0000002326237220 */ /* 0x000fe20000400000 */
[----:B------:R-:W-:Y:S01]  /*7010*/  F2FP.SATFINITE.E5M2.F32.PACK_AB_MERGE_C R99, R19, R14, RZ ;  /* 0x0000000e1363723e */ /* 0x000fe200048060ff */
[C---:B------:R-:W-:Y:S01]  /*7020*/  FFMA R28, R41.reuse, R67, R28 ;  /* 0x00000043291c7223 */ /* 0x040fe2000000001c */
[C---:B------:R-:W-:Y:S01]  /*7030*/  FFMA R29, R41.reuse, R40, R29 ;  /* 0x00000028291d7223 */ /* 0x040fe2000000001d */
[C---:B------:R-:W-:Y:S01]  /*7040*/  FFMA R30, R41.reuse, R69, R30 ;  /* 0x00000045291e7223 */ /* 0x040fe2000000001e */
[----:B------:R-:W-:Y:S01]  /*7050*/  FFMA R35, R41, R42, R35 ;  /* 0x0000002a29237223 */ /* 0x000fe20000000023 */
[----:B------:R-:W-:Y:S02]  /*7060*/  F2FP.SATFINITE.E5M2.F32.PACK_AB_MERGE_C R98, R9, R8, R98 ;  /* 0x000000080962723e */ /* 0x000fe40004806062 */
[----:B------:R-:W-:Y:S02]  /*7070*/  F2FP.SATFINITE.E5M2.F32.PACK_AB_MERGE_C R99, R13, R12, R99 ;  /* 0x0000000c0d63723e */ /* 0x000fe40004806063 */
[----:B------:R-:W-:Y:S02]  /*7080*/  F2FP.SATFINITE.E5M2.F32.PACK_AB_MERGE_C R104, R23, R18, RZ ;  /* 0x000000121768723e */ /* 0x000fe400048060ff */
[----:B------:R-:W-:Y:S01]  /*7090*/  F2FP.SATFINITE.E5M2.F32.PACK_AB_MERGE_C R105, R27, R22, RZ ;  /* 0x000000161b69723e */ /* 0x000fe200048060ff */
[----:B------:R1:W-:Y:S01]  /*70a0*/  STS.128 [R71+UR44+0x2200], R96 ;  /* 0x0022006047007988 */ /* 0x0003e20008000c2c */
[----:B------:R-:W-:Y:S02]  /*70b0*/  F2FP.SATFINITE.E5M2.F32.PACK_AB_MERGE_C R110, R31, R26, RZ ;  /* 0x0000001a1f6e723e */ /* 0x000fe400048060ff */
[----:B------:R-:W-:Y:S02]  /*70c0*/  F2FP.SATFINITE.E5M2.F32.PACK_AB_MERGE_C R111, R35, R30, RZ ;  /* 0x0000001e236f723e */ /* 0x000fe400048060ff */
[----:B------:R-:W-:Y:S02]  /*70d0*/  F2FP.SATFINITE.E5M2.F32.PACK_AB_MERGE_C R104, R17, R16, R104 ;  /* 0x000000101168723e */ /* 0x000fe40004806068 */
[----:B------:R-:W-:Y:S02]  /*70e0*/  F2FP.SATFINITE.E5M2.F32.PACK_AB_MERGE_C R105, R21, R20, R105 ;  /* 0x000000141569723e */ /* 0x000fe40004806069 */
[----:B------:R-:W-:Y:S02]  /*70f0*/  F2FP.SATFINITE.E5M2.F32.PACK_AB_MERGE_C R106, R25, R24, R110 ;  /* 0x00000018196a723e */ /* 0x000fe4000480606e */
[----:B------:R-:W-:Y:S02]  /*7100*/  F2FP.SATFINITE.E5M2.F32.PACK_AB_MERGE_C R107, R29, R28, R111 ;  /* 0x0000001c1d6b723e */ /* 0x000fe4000480606f */
[----:B------:R-:W-:Y:S03]  /*7110*/  @P6 SHF.L.U32 R110, R89, 0x1f, RZ ;  /* 0x0000001f596e6819 */ /* 0x000fe600000006ff */
[----:B------:R1:W-:Y:S01]  /*7120*/  STS.128 [R101+0x2210], R104 ;  /* 0x0022106865007388 */ /* 0x0003e20000000c00 */
[----:B------:R-:W-:Y:S01]  /*7130*/  @!PT LDS RZ, [RZ] ;  /* 0x00000000fffff984 */ /* 0x000fe20000000800 */
[----:B------:R-:W-:Y:S01]  /*7140*/  @!PT LDS RZ, [RZ] ;  /* 0x00000000fffff984 */ /* 0x000fe20000000800 */
[----:B------:R-:W-:Y:S01]  /*7150*/  @!PT LDS RZ, [RZ] ;  /* 0x00000000fffff984 */ /* 0x000fe20000000800 */
[----:B------:R-:W-:Y:S01]  /*7160*/  @!PT LDS RZ, [RZ] ;  /* 0x00000000fffff984 */ /* 0x000fe20000000800 */
[----:B------:R2:W-:Y:S07]  /*7170*/  MEMBAR.ALL.CTA ;  /* 0x0000000000007992 */ /* 0x0005ee0000008000 */
[----:B--2---:R-:W2:Y:S02]  /*7180*/  FENCE.VIEW.ASYNC.S ;  /* 0x00000000000073c6 */ /* 0x004ea40000000000 */
[----:B--2---:R-:W-:Y:S06]  /*7190*/  BAR.SYNC.DEFER_BLOCKING 0x1, 0x80 ;  /* 0x0042000000007b1d */ /* 0x004fec0000010000 */
[----:B------:R-:W-:Y:S05]  /*71a0*/  @P0 BRA `(.L_x_116) ;  /* 0x0000000000280947 */ /* 0x000fea0003800000 */
[----:B------:R-:W2:Y:S01]  /*71b0*/  LDCU.64 UR6, c[0x0][0x348] ;  /* 0x00006900ff0677ac */ /* 0x000ea20008000a00 */
[----:B------:R-:W-:Y:S01]  /*71c0*/  UIADD3 UR4, UPT, UPT, UR44, 0x2200, URZ ;  /* 0x000022002c047890 */ /* 0x000fe2000fffe0ff */
[----:B------:R-:W-:Y:S05]  /*71d0*/  UMOV UR51, UR36 ;  /* 0x0000002400337c82 */ /* 0x000fea0008000000 */
[----:B------:R-:W-:Y:S04]  /*71e0*/  MOV R94, UR4 ;  /* 0x00000004005e7c02 */ /* 0x000fe80008000f00 */
[----:B------:R-:W-:Y:S01]  /*71f0*/  R2UR UR48, R94 ;  /* 0x000000005e3072ca */ /* 0x000fe200000e0000 */
[----:B--2---:R-:W-:Y:S04]  /*7200*/  UIADD3 UR4, UP0, UPT, UR6, 0x680, URZ ;  /* 0x0000068006047890 */ /* 0x004fe8000ff1e0ff */
[----:B------:R-:W-:Y:S09]  /*7210*/  UIADD3.X UR5, UPT, UPT, URZ, UR7, URZ, UP0, !UPT ;  /* 0x00000007ff057290 */ /* 0x000ff200087fe4ff */
[----:B------:R2:W-:Y:S01]  /*7220*/  UTMASTG.3D [UR48], [UR4] ;  /* 0x00000030040073b5 */ /* 0x0005e20008010000 */
[----:B------:R0:W-:Y:S01]  /*7230*/  UTMACMDFLUSH ;  /* 0x00000000000079b7 */ /* 0x0001e20000000000 */
[----:B--2---:R-:W-:Y:S04]  /*7240*/  DEPBAR.LE SB0, 0x1 ;  /* 0x000080400000791a */ /* 0x004fe80000000000 */
.L_x_116:
[----:B------:R-:W-:Y:S05]  /*7250*/  BSYNC.RECONVERGENT B0 ;  /* 0x0000000000007941 */ /* 0x000fea0003800200 */
.L_x_115:
[----:B------:R-:W-:Y:S06]  /*7260*/  BAR.SYNC.DEFER_BLOCKING 0x1, 0x80 ;  /* 0x0042000000007b1d */ /* 0x000fec0000010000 */
[----:B------:R-:W2:Y:S01]  /*7270*/  @P6 SYNCS.PHASECHK.TRANS64.TRYWAIT P0, [R109+URZ+0x110], R110 ;  /* 0x0001106e6d0065a7 */ /* 0x000ea200080011ff */
[----:B------:R-:W-:Y:S01]  /*7280*/  BSSY B1, `(.L_x_117) ;  /* 0x0000020000017945 */ /* 0x000fe20003800000 */
[----:B--2---:R-:W-:Y:S03]  /*7290*/  @P6 SEL R102, RZ, 0x1, !P0 ;  /* 0x00000001ff666807 */ /* 0x004fe60004000000 */
[----:B------:R-:W-:Y:S05]  /*72a0*/  @!P6 BRA `(.L_x_118) ;  /* 0x000000000074e947 */ /* 0x000fea0003800000 */
[----:B------:R-:W-:Y:S01]  /*72b0*/  ISETP.NE.AND P1, PT, R103, RZ, PT ;  /* 0x000000ff6700720c */ /* 0x000fe20003f25270 */
[----:B------:R-:W2:Y:S01]  /*72c0*/  S2R R0, SR_CgaCtaId ;  /* 0x0000000000007919 */ /* 0x000ea20000008800 */
[----:B------:R-:W-:Y:S01]  /*72d0*/  ISETP.NE.AND P0, PT, R102, RZ, PT ;  /* 0x000000ff6600720c */ /* 0x000fe20003f05270 */
[----:B------:R-:W-:Y:S10]  /*72e0*/  BSSY B0, `(.L_x_119) ;  /* 0x0000008000007945 */ /* 0x000ff40003800000 */
[----:B------:R-:W-:Y:S05]  /*72f0*/  @P1 IMAD R2, R90, 0x1000, R71 ;  /* 0x000010005a021824 */ /* 0x000fea00078e0247 */
[----:B------:R-:W-:Y:S05]  /*7300*/  @P1 IADD3 R3, PT, PT, R2, UR44, RZ ;  /* 0x0000002c02031c10 */ /* 0x000fea000fffe0ff */
[----:B------:R-:W-:Y:S01]  /*7310*/  @P1 IMAD.IADD R3, R3, 0x1, R108 ;  /* 0x0000000103031824 */ /* 0x000fe200078e026c */
[----:B------:R-:W-:Y:S06]  /*7320*/  @P0 BRA `(.L_x_120) ;  /* 0x00000000000c0947 */ /* 0x000fec0003800000 */
[----:B------:R-:W-:Y:S04]  /*7330*/  SHF.L.U32 R4, R89, 0x1f, RZ ;  /* 0x0000001f59047819 */ /* 0x000fe800000006ff */
[----:B------:R-:W3:Y:S02]  /*7340*/  SYNCS.PHASECHK.TRANS64.TRYWAIT P0, [R109+URZ+0x110], R4 ;  /* 0x000110046d0075a7 */ /* 0x000ee400080011ff */
[----:B---3--:R-:W-:Y:S05]  /*7350*/  @!P0 BRA `(.L_x_121) ;  /* 0x0000001800e88947 */ /* 0x008fea0003800000 */
.L_x_120:
[----:B------:R-:W-:Y:S05]  /*7360*/  BSYNC B0 ;  /* 0x0000000000007941 */ /* 0x000fea0003800000 */
.L_x_119:
[----:B------:R-:W-:Y:S01]  /*7370*/  ISETP.NE.AND P0, PT, R103, RZ, PT ;  /* 0x000000ff6700720c */ /* 0x000fe20003f05270 */
[----:B---3--:R-:W-:Y:S02]  /*7380*/  VIADD R109, R109, 0x120 ;  /* 0x000001206d6d7836 */ /* 0x008fe40000000000 */
[----:B------:R-:W-:Y:S03]  /*7390*/  VIADD R90, R90, 0x1 ;  /* 0x000000015a5a7836 */ /* 0x000fe60000000000 */
[----:B--2---:R-:W-:Y:S07]  /*73a0*/  PRMT R0, R0, 0x654, R109 ;  /* 0x0000065400007816 */ /* 0x004fee000000006d */
[----:B------:R2:W3:Y:S04]  /*73b0*/  @P0 LDS.128 R72, [R2+UR44+0x200] ;  /* 0x0002002c02480984 */ /* 0x0004e80008000c00 */
[----:B------:R2:W4:Y:S01]  /*73c0*/  @P0 LDS.128 R76, [R3+0x210] ;  /* 0x00021000034c0984 */ /* 0x0005220000000c00 */
        /* <DEDUP_REMOVED lines=10> */
[----:B--23--:R-:W-:Y:S02]  /*7470*/  LOP3.LUT R89, R89, R0, RZ, 0x3c, !PT ;  /* 0x0000000059597212 */ /* 0x00cfe400078e3cff */
.L_x_118:
[----:B------:R-:W-:Y:S05]  /*7480*/  BSYNC B1 ;  /* 0x0000000000017941 */ /* 0x000fea0003800000 */
.L_x_117:
[----:B------:R-:W-:Y:S05]  /*7490*/  VIADD R0, R39, 0x40 ;  /* 0x0000004027007836 */ /* 0x000fea0000000000 */
[----:B------:R-:W-:Y:S04]  /*74a0*/  SHF.R.U32.HI R0, RZ, 0x15, R0 ;  /* 0x00000015ff007819 */ /* 0x000fe80000011600 */
[----:B------:R-:W-:Y:S11]  /*74b0*/  LOP3.LUT P0, RZ, R0, 0x3, R85, 0x48, !PT ;  /* 0x0000000300ff7812 */ /* 0x000ff60007804855 */
[----:B------:R-:W-:Y:S02]  /*74c0*/  @!UPT UIADD3 URZ, UPT, UPT, URZ, URZ, URZ ;  /* 0x000000fffffff290 */ /* 0x000fe4000fffe0ff */
[----:B------:R-:W-:Y:S05]  /*74d0*/  @!P0 BRA `(.L_x_122) ;  /* 0x0000000000408947 */ /* 0x000fea0003800000 */
[----:B------:R-:W2:Y:S01]  /*74e0*/  LDCU.64 UR8, c[0x4][0x70] ;  /* 0x01000e00ff0877ac */ /* 0x000ea20008000a00 */
[----:B------:R-:W-:Y:S01]  /*74f0*/  MOV R3, 0x0 ;  /* 0x0000000000037802 */ /* 0x000fe20000000f00 */
[----:B------:R-:W-:Y:S02]  /*7500*/  HFMA2 R12, -RZ, RZ, 0, 5.9604644775390625e-08 ;  /* 0x00000001ff0c7431 */ /* 0x000fe400000001ff */
[----:B------:R-:W-:Y:S02]  /*7510*/  IMAD.MOV.U32 R8, RZ, RZ, 0x192 ;  /* 0x00000192ff087424 */ /* 0x000fe400078e00ff */
[----:B------:R-:W-:Y:S01]  /*7520*/  IMAD.MOV.U32 R13, RZ, RZ, RZ ;  /* 0x000000ffff0d7224 */ /* 0x000fe200078e00ff */
[----:B------:R-:W3:Y:S01]  /*7530*/  LDCU.64 UR6, c[0x4][0x78] ;  /* 0x01000f00ff0677ac */ /* 0x000ee20008000a00 */
[----:B------:R-:W1:Y:S01]  /*7540*/  LDC.64 R2, c[0x4][R3] ;  /* 0x0100000003027b82 */ /* 0x000e620000000a00 */
[----:B------:R-:W5:Y:S01]  /*7550*/  LDCU.64 UR4, c[0x4][0x10] ;  /* 0x01000200ff0477ac */ /* 0x000f620008000a00 */
[----:B--2---:R-:W-:Y:S01]  /*7560*/  MOV R5, UR9 ;  /* 0x0000000900057c02 */ /* 0x004fe20008000f00 */
[----:B------:R-:W-:Y:S01]  /*7570*/  IMAD.U32 R4, RZ, RZ, UR8 ;  /* 0x00000008ff047e24 */ /* 0x000fe2000f8e00ff */
[----:B---3--:R-:W-:Y:S01]  /*7580*/  MOV R7, UR7 ;  /* 0x0000000700077c02 */ /* 0x008fe20008000f00 */
[----:B------:R-:W-:Y:S01]  /*7590*/  IMAD.U32 R6, RZ, RZ, UR6 ;  /* 0x00000006ff067e24 */ /* 0x000fe2000f8e00ff */
[----:B-----5:R-:W-:Y:S01]  /*75a0*/  MOV R11, UR5 ;  /* 0x00000005000b7c02 */ /* 0x020fe20008000f00 */
[----:B------:R-:W-:Y:S02]  /*75b0*/  IMAD.U32 R10, RZ, RZ, UR4 ;  /* 0x00000004ff0a7e24 */ /* 0x000fe4000f8e00ff */
[----:B------:R-:W-:Y:S07]  /*75c0*/  LEPC R20, `(.L_x_122) ;  /* 0x000000001014794e */ /* 0x000fee0000000000 */
[----:B-1--4-:R-:W-:Y:S05]  /*75d0*/  CALL.ABS.NOINC R2 ;  /* 0x0000000002007343 */ /* 0x012fea0003c00000 */
.L_x_122:
[----:B------:R-:W-:Y:S01]  /*75e0*/  ISETP.NE.AND P0, PT, R95, RZ, PT ;  /* 0x000000ff5f00720c */ /* 0x000fe20003f05270 */
[----:B------:R-:W-:Y:S05]  /*75f0*/  WARPSYNC.ALL ;  /* 0x0000000000007948 */ /* 0x000fea0003800000 */
[----:B------:R-:W-:Y:S01]  /*7600*/  R2UR UR4, R39 ;  /* 0x00000000270472ca */ /* 0x000fe200000e0000 */
[----:B------:R-:W2:Y:S01]  /*7610*/  S2UR UR6, SR_CgaCtaId ;  /* 0x00000000000679c3 */ /* 0x000ea20000008800 */
[-C--:B------:R-:W-:Y:S01]  /*7620*/  F2FP.F16.E5M2.UNPACK_B R42, R72.reuse ;  /* 0x00000048ff2a723e */ /* 0x080fe200020004ff */
[----:B------:R-:W-:Y:S01]  /*7630*/  BSSY.RECONVERGENT B0, `(.L_x_123) ;  /* 0x000009c000007945 */ /* 0x000fe20003800200 */
[----:B------:R-:W-:Y:S02]  /*7640*/  F2FP.F16.E5M2.UNPACK_B R72, R72.H1 ;  /* 0x00000048ff48723e */ /* 0x000fe400030004ff */
[-C--:B------:R-:W-:Y:S01]  /*7650*/  F2FP.F16.E5M2.UNPACK_B R46, R73.reuse ;  /* 0x00000049ff2e723e */ /* 0x080fe200020004ff */
[--C-:B------:R-:W-:Y:S01]  /*7660*/  HADD2.F32 R40, -RZ, R42.reuse.H0_H0 ;  /* 0x2000002aff287230 */ /* 0x100fe20000004100 */
[----:B------:R-:W-:Y:S01]  /*7670*/  F2FP.F16.E5M2.UNPACK_B R73, R73.H1 ;  /* 0x00000049ff49723e */ /* 0x000fe200030004ff */
[----:B------:R-:W-:Y:S01]  /*7680*/  HADD2.F32 R42, -RZ, R42.H1_H1 ;  /* 0x3000002aff2a7230 */ /* 0x000fe20000004100 */
[-C--:B------:R-:W-:Y:S01]  /*7690*/  F2FP.F16.E5M2.UNPACK_B R50, R74.reuse ;  /* 0x0000004aff32723e */ /* 0x080fe200020004ff */
[----:B------:R-:W-:Y:S01]  /*76a0*/  HADD2.F32 R43, -RZ, R72.H0_H0 ;  /* 0x20000048ff2b7230 */ /* 0x000fe20000004100 */
[----:B------:R-:W-:Y:S01]  /*76b0*/  F2FP.F16.E5M2.UNPACK_B R74, R74.H1 ;  /* 0x0000004aff4a723e */ /* 0x000fe200030004ff */
[----:B------:R-:W-:Y:S01]  /*76c0*/  LDTM.16dp32bit_t0_t15.x32 R4, tmem[UR4+0x40] ;  /* 0x00004004000479ee */ /* 0x000fe20008a80000 */
[----:B------:R-:W3:Y:S01]  /*76d0*/  LDTM.16dp32bit_t16_t31.x32 R4, tmem[UR4+0x60] ;  /* 0x00006004000479ee */ /* 0x000ee20008aa0000 */
[----:B------:R-:W-:Y:S01]  /*76e0*/  NOP ;  /* 0x0000000000007918 */ /* 0x000fe20000000000 */
[--C-:B------:R-:W-:Y:S01]  /*76f0*/  HADD2.F32 R45, -RZ, R46.reuse.H0_H0 ;  /* 0x2000002eff2d7230 */ /* 0x100fe20000004100 */
[----:B------:R-:W-:Y:S01]  /*7700*/  R2UR UR5, R100 ;  /* 0x00000000640572ca */ /* 0x000fe200000e0000 */
[----:B------:R-:W-:Y:S01]  /*7710*/  HADD2.F32 R46, -RZ, R46.H1_H1 ;  /* 0x3000002eff2e7230 */ /* 0x000fe20000004100 */
[----:B------:R-:W-:Y:S01]  /*7720*/  F2FP.F16.E5M2.UNPACK_B R54, R75 ;  /* 0x0000004bff36723e */ /* 0x000fe200020004ff */
[--C-:B------:R-:W-:Y:S01]  /*7730*/  HADD2.F32 R49, -RZ, R50.reuse.H0_H0 ;  /* 0x20000032ff317230 */ /* 0x100fe20000004100 */
[----:B----4-:R-:W-:Y:S01]  /*7740*/  F2FP.F16.E5M2.UNPACK_B R58, R76 ;  /* 0x0000004cff3a723e */ /* 0x010fe200020004ff */
[----:B------:R-:W-:Y:S01]  /*7750*/  HADD2.F32 R50, -RZ, R50.H1_H1 ;  /* 0x30000032ff327230 */ /* 0x000fe20000004100 */
[----:B------:R-:W-:Y:S01]  /*7760*/  F2FP.F16.E5M2.UNPACK_B R62, R77 ;  /* 0x0000004dff3e723e */ /* 0x000fe200020004ff */
[--C-:B------:R-:W-:Y:S01]  /*7770*/  HADD2.F32 R53, -RZ, R54.reuse.H0_H0 ;  /* 0x20000036ff357230 */ /* 0x100fe20000004100 */
[----:B------:R-:W-:Y:S01]  /*7780*/  F2FP.F16.E5M2.UNPACK_B R66, R78 ;  /* 0x0000004eff42723e */ /* 0x000fe200020004ff */
[----:B------:R-:W-:Y:S01]  /*7790*/  HADD2.F32 R54, -RZ, R54.H1_H1 ;  /* 0x30000036ff367230 */ /* 0x000fe20000004100 */
[----:B------:R-:W-:Y:S01]  /*77a0*/  F2FP.F16.E5M2.UNPACK_B R69, R79 ;  /* 0x0000004fff45723e */ /* 0x000fe200020004ff */
[--C-:B------:R-:W-:Y:S01]  /*77b0*/  HADD2.F32 R57, -RZ, R58.reuse.H0_H0 ;  /* 0x2000003aff397230 */ /* 0x100fe20000004100 */
[----:B------:R-:W-:Y:S01]  /*77c0*/  F2FP.F16.E5M2.UNPACK_B R75, R75.H1 ;  /* 0x0000004bff4b723e */ /* 0x000fe200030004ff */
[----:B------:R-:W-:Y:S01]  /*77d0*/  UIADD3 UR4, UPT, UPT, UR5, 0x180, URZ ;  /* 0x0000018005047890 */ /* 0x000fe2000fffe0ff */
[----:B------:R-:W-:Y:S01]  /*77e0*/  HADD2.F32 R59, -RZ, R58.H1_H1 ;  /* 0x3000003aff3b7230 */ /* 0x000fe20000004100 */
[----:B------:R-:W-:Y:S01]  /*77f0*/  F2FP.F16.E5M2.UNPACK_B R76, R76.H1 ;  /* 0x0000004cff4c723e */ /* 0x000fe200030004ff */
[--C-:B------:R-:W-:Y:S01]  /*7800*/  HADD2.F32 R61, -RZ, R62.reuse.H0_H0 ;  /* 0x2000003eff3d7230 */ /* 0x100fe20000004100 */
[----:B------:R-:W-:Y:S01]  /*7810*/  F2FP.F16.E5M2.UNPACK_B R77, R77.H1 ;  /* 0x0000004dff4d723e */ /* 0x000fe200030004ff */
[----:B------:R-:W-:Y:S01]  /*7820*/  HADD2.F32 R62, -RZ, R62.H1_H1 ;  /* 0x3000003eff3e7230 */ /* 0x000fe20000004100 */
[----:B------:R-:W-:Y:S01]  /*7830*/  F2FP.F16.E5M2.UNPACK_B R78, R78.H1 ;  /* 0x0000004eff4e723e */ /* 0x000fe200030004ff */
[--C-:B------:R-:W-:Y:S01]  /*7840*/  HADD2.F32 R65, -RZ, R66.reuse.H0_H0 ;  /* 0x20000042ff417230 */ /* 0x100fe20000004100 */
[----:B--2---:R-:W-:Y:S01]  /*7850*/  UPRMT UR4, UR6, 0x654, UR4 ;  /* 0x0000065406047896 */ /* 0x004fe20008000004 */
        /* <DEDUP_REMOVED lines=8> */
[----:B------:R-:W-:Y:S01]  /*78e0*/  SYNCS.ARRIVE.TRANS64.RED.A1T0 RZ, [UR4], RZ ;  /* 0x000000ffffff79a7 */ /* 0x000fe20008100404 */
        /* <DEDUP_REMOVED lines=15> */
[--C-:B------:R-:W-:Y:S02]  /*79e0*/  HADD2.F32 R47, -RZ, R73.reuse.H0_H0 ;  /* 0x20000049ff2f7230 */ /* 0x100fe40000004100 */
[C---:B------:R-:W-:Y:S01]  /*79f0*/  FMUL R10, R38.reuse, R10 ;  /* 0x0000000a260a7220 */ /* 0x040fe20000400000 */
[C---:B------:R-:W-:Y:S01]  /*7a00*/  FFMA R6, R41.reuse, R43, R6 ;  /* 0x0000002b29067223 */ /* 0x040fe20000000006 */
[----:B------:R-:W-:Y:S02]  /*7a10*/  HADD2.F32 R48, -RZ, R73.H1_H1 ;  /* 0x30000049ff307230 */ /* 0x000fe40000004100 */
[C---:B------:R-:W-:Y:S01]  /*7a20*/  FFMA R7, R41.reuse, R44, R7 ;  /* 0x0000002c29077223 */ /* 0x040fe20000000007 */
[C---:B------:R-:W-:Y:S01]  /*7a30*/  FFMA R8, R41.reuse, R45, R8 ;  /* 0x0000002d29087223 */ /* 0x040fe20000000008 */
[C---:B------:R-:W-:Y:S01]  /*7a40*/  FFMA R9, R41.reuse, R46, R9 ;  /* 0x0000002e29097223 */ /* 0x040fe20000000009 */
[----:B------:R-:W-:Y:S01]  /*7a50*/  FFMA R10, R41, R47, R10 ;  /* 0x0000002f290a7223 */ /* 0x000fe2000000000a */
[----:B------:R-:W-:Y:S01]  /*7a60*/  HADD2.F32 R43, -RZ, R69.H0_H0 ;  /* 0x20000045ff2b7230 */ /* 0x000fe20000004100 */
[----:B-1----:R-:W-:Y:S01]  /*7a70*/  F2FP.SATFINITE.E5M2.F32.PACK_AB_MERGE_C R96, R7, R6, RZ ;  /* 0x000000060760723e */ /* 0x002fe200048060ff */
[C---:B------:R-:W-:Y:S01]  /*7a80*/  FMUL R11, R38.reuse, R11 ;  /* 0x0000000b260b7220 */ /* 0x040fe20000400000 */
[--C-:B------:R-:W-:Y:S02]  /*7a90*/  HADD2.F32 R51, -RZ, R74.reuse.H0_H0 ;  /* 0x2000004aff337230 */ /* 0x100fe40000004100 */
[C---:B------:R-:W-:Y:S01]  /*7aa0*/  FMUL R14, R38.reuse, R14 ;  /* 0x0000000e260e7220 */ /* 0x040fe20000400000 */
[----:B------:R-:W-:Y:S01]  /*7ab0*/  HADD2.F32 R52, -RZ, R74.H1_H1 ;  /* 0x3000004aff347230 */ /* 0x000fe20000004100 */
[----:B------:R-:W-:Y:S01]  /*7ac0*/  F2FP.SATFINITE.E5M2.F32.PACK_AB_MERGE_C R96, R5, R4, R96 ;  /* 0x000000040560723e */ /* 0x000fe20004806060 */
[C---:B------:R-:W-:Y:S01]  /*7ad0*/  FFMA R11, R41.reuse, R48, R11 ;  /* 0x00000030290b7223 */ /* 0x040fe2000000000b */
[C---:B------:R-:W-:Y:S01]  /*7ae0*/  FFMA R12, R41.reuse, R49, R12 ;  /* 0x00000031290c7223 */ /* 0x040fe2000000000c */
[C---:B------:R-:W-:Y:S01]  /*7af0*/  FFMA R13, R41.reuse, R50, R13 ;  /* 0x00000032290d7223 */ /* 0x040fe2000000000d */
[----:B------:R-:W-:Y:S01]  /*7b00*/  FFMA R14, R41, R51, R14 ;  /* 0x00000033290e7223 */ /* 0x000fe2000000000e */
[C---:B------:R-:W-:Y:S01]  /*7b10*/  FMUL R15, R38.reuse, R15 ;  /* 0x0000000f260f7220 */ /* 0x040fe20000400000 */
[----:B------:R-:W-:Y:S01]  /*7b20*/  F2FP.F16.E5M2.UNPACK_B R79, R79.H1 ;  /* 0x0000004fff4f723e */ /* 0x000fe200030004ff */
[--C-:B------:R-:W-:Y:S01]  /*7b30*/  HADD2.F32 R55, -RZ, R75.reuse.H0_H0 ;  /* 0x2000004bff377230 */ /* 0x100fe20000004100 */
[----:B------:R-:W-:Y:S01]  /*7b40*/  F2FP.SATFINITE.E5M2.F32.PACK_AB_MERGE_C R97, R11, R10, RZ ;  /* 0x0000000a0b61723e */ /* 0x000fe200048060ff */
[C---:B------:R-:W-:Y:S01]  /*7b50*/  FFMA R15, R41.reuse, R52, R15 ;  /* 0x00000034290f7223 */ /* 0x040fe2000000000f */
[C---:B------:R-:W-:Y:S01]  /*7b60*/  FFMA R16, R41.reuse, R53, R16 ;  /* 0x0000003529107223 */ /* 0x040fe20000000010 */
[----:B------:R-:W-:Y:S01]  /*7b70*/  FFMA R17, R41, R54, R17 ;  /* 0x0000003629117223 */ /* 0x000fe20000000011 */
[----:B------:R-:W-:Y:S01]  /*7b80*/  F2FP.SATFINITE.E5M2.F32.PACK_AB_MERGE_C R97, R9, R8, R97 ;  /* 0x000000080961723e */ /* 0x000fe20004806061 */
[----:B------:R-:W-:Y:S01]  /*7b90*/  HADD2.F32 R56, -RZ, R75.H1_H1 ;  /* 0x3000004bff387230 */ /* 0x000fe20000004100 */
[----:B------:R-:W-:Y:S01]  /*7ba0*/  F2FP.SATFINITE.E5M2.F32.PACK_AB_MERGE_C R98, R15, R14, RZ ;  /* 0x0000000e0f62723e */ /* 0x000fe200048060ff */
[C---:B------:R-:W-:Y:S01]  /*7bb0*/  FMUL R18, R38.reuse, R18 ;  /* 0x0000001226127220 */ /* 0x040fe20000400000 */
[C---:B------:R-:W-:Y:S01]  /*7bc0*/  FMUL R19, R38.reuse, R19 ;  /* 0x0000001326137220 */ /* 0x040fe20000400000 */
[--C-:B------:R-:W-:Y:S02]  /*7bd0*/  HADD2.F32 R58, -RZ, R76.reuse.H0_H0 ;  /* 0x2000004cff3a7230 */ /* 0x100fe40000004100 */
[C---:B------:R-:W-:Y:S01]  /*7be0*/  FMUL R3, R38.reuse, R22 ;  /* 0x0000001626037220 */ /* 0x040fe20000400000 */
[C---:B------:R-:W-:Y:S01]  /*7bf0*/  FFMA R18, R41.reuse, R55, R18 ;  /* 0x0000003729127223 */ /* 0x040fe20000000012 */
[----:B------:R-:W-:Y:S02]  /*7c00*/  HADD2.F32 R60, -RZ, R76.H1_H1 ;  /* 0x3000004cff3c7230 */ /* 0x000fe40000004100 */
        /* <DEDUP_REMOVED lines=42> */
[----:B------:R-:W-:Y:S03]  /*7eb0*/  IADD3 R70, PT, PT, R36, 0x1, RZ ;  /* 0x0000000124467810 */ /* 0x000fe60007ffe0ff */
        /* <DEDUP_REMOVED lines=10> */
[----:B------:R-:W-:Y:S02]  /*7f60*/  UIADD3 UR9, UPT, UPT, UR49, 0x40, URZ ;  /* 0x0000004031097890 */ /* 0x000fe4000fffe0ff */
[----:B------:R-:W-:Y:S01]  /*7f70*/  UIADD3 UR8, UPT, UPT, UR44, 0x3200, URZ ;  /* 0x000032002c087890 */ /* 0x000fe2000fffe0ff */
[----:B------:R-:W-:Y:S01]  /*7f80*/  UMOV UR10, UR50 ;  /* 0x00000032000a7c82 */ /* 0x000fe20008000000 */
[----:B------:R-:W-:Y:S01]  /*7f90*/  UMOV UR11, UR36 ;  /* 0x00000024000b7c82 */ /* 0x000fe20008000000 */
[----:B--2---:R-:W-:Y:S04]  /*7fa0*/  UIADD3 UR4, UP0, UPT, UR6, 0x680, URZ ;  /* 0x0000068006047890 */ /* 0x004fe8000ff1e0ff */
[----:B------:R-:W-:Y:S09]  /*7fb0*/  UIADD3.X UR5, UPT, UPT, URZ, UR7, URZ, UP0, !UPT ;  /* 0x00000007ff057290 */ /* 0x000ff200087fe4ff */
[----:B------:R2:W-:Y:S01]  /*7fc0*/  UTMASTG.3D [UR8], [UR4] ;  /* 0x00000008040073b5 */ /* 0x0005e20008010000 */
[----:B------:R0:W-:Y:S01]  /*7fd0*/  UTMACMDFLUSH ;  /* 0x00000000000079b7 */ /* 0x0001e20000000000 */
[----:B--2---:R-:W-:Y:S04]  /*7fe0*/  DEPBAR.LE SB0, 0x1 ;  /* 0x000080400000791a */ /* 0x004fe80000000000 */
.L_x_124:
[----:B------:R-:W-:Y:S05]  /*7ff0*/  BSYNC.RECONVERGENT B0 ;  /* 0x0000000000007941 */ /* 0x000fea0003800200 */
.L_x_123:
[----:B------:R-:W-:Y:S01]  /*8000*/  BAR.SYNC.DEFER_BLOCKING 0x1, 0x80 ;  /* 0x0042000000007b1d */ /* 0x000fe20000010000 */
[----:B------:R-:W-:Y:S01]  /*8010*/  ISETP.NE.AND P0, PT, R87, 0x2, PT ;  /* 0x000000025700780c */ /* 0x000fe20003f05270 */
[----:B------:R-:W-:Y:S01]  /*8020*/  UISETP.NE.AND UP0, UPT, UR45, URZ, UPT ;  /* 0x000000ff2d00728c */ /* 0x000fe2000bf05270 */
[----:B------:R-:W-:Y:S01]  /*8030*/  ISETP.NE.AND P1, PT, R70, 0x4, PT ;  /* 0x000000044600780c */ /* 0x000fe20003f25270 */
[----:B------:R-:W-:Y:S01]  /*8040*/  UIADD3 UR30, UPT, UPT, UR37, UR59, URZ ;  /* 0x0000003b251e7290 */ /* 0x000fe2000fffe0ff */
[----:B------:R-:W-:Y:S01]  /*8050*/  SEL R0, RZ, 0x1, P0 ;  /* 0x00000001ff007807 */ /* 0x000fe20000000000 */
[----:B------:R-:W-:Y:S01]  /*8060*/  UIADD3 UR20, UPT, UPT, UR38, UR62, URZ ;  /* 0x0000003e26147290 */ /* 0x000fe2000fffe0ff */
[----:B------:R-:W-:Y:S02]  /*8070*/  SEL R3, RZ, 0x1, P1 ;  /* 0x00000001ff037807 */ /* 0x000fe40000800000 */
[----:B------:R-:W-:Y:S02]  /*8080*/  LOP3.LUT R91, R91, R0, RZ, 0x3c, !PT ;  /* 0x000000005b5b7212 */ /* 0x000fe400078e3cff */
[----:B------:R-:W-:Y:S02]  /*8090*/  LOP3.LUT R92, R92, R3, RZ, 0x3c, !PT ;  /* 0x000000035c5c7212 */ /* 0x000fe400078e3cff */
[----:B------:R-:W-:Y:S02]  /*80a0*/  SEL R87, R87, RZ, P0 ;  /* 0x000000ff57577207 */ /* 0x000fe40000000000 */
[----:B------:R-:W-:Y:S01]  /*80b0*/  SEL R36, R70, RZ, P1 ;  /* 0x000000ff46247207 */ /* 0x000fe20000800000 */
[----:B------:R-:W-:Y:S01]  /*80c0*/  UMOV UR36, UR58 ;  /* 0x0000003a00247c82 */ /* 0x000fe20008000000 */
[----:B------:R-:W-:Y:S05]  /*80d0*/  BRA.U UP0, `(.L_x_125) ;  /* 0xffffffd500987547 */ /* 0x000fea000b83ffff */
[----:B------:R-:W-:Y:S05]  /*80e0*/  EXIT ;  /* 0x000000000000794d */ /* 0x000fea0003800000 */
.L_x_25:
[----:B-1----:R1:W3:Y:S02]  /*80f0*/  SYNCS.PHASECHK.TRANS64.TRYWAIT P0, [R0+URZ+0x1b0], R3 ;  /* 0x0001b003000075a7 */ /* 0x0022e400080011ff */
[----:B---3--:R-:W-:Y:S05]  /*8100*/  @!P0 NANOSLEEP.SYNCS 0x989680 ;  /* 0x009896800000895d */ /* 0x008fea0003900000 */
[----:B------:R-:W3:Y:S02]  /*8110*/  @!P0 SYNCS.PHASECHK.TRANS64 P0, [R0+URZ+0x1b0], R3 ;  /* 0x0001b003000085a7 */ /* 0x000ee400080010ff */
[----:B---3--:R-:W-:Y:S05]  /*8120*/  @!P0 BRA `(.L_x_25) ;  /* 0xfffffffc00f08947 */ /* 0x008fea000383ffff */
[----:B------:R-:W-:Y:S05]  /*8130*/  BRA `(.L_x_126) ;  /* 0xffffff9800347947 */ /* 0x000fea000383ffff */
.L_x_28:
[----:B-1----:R-:W-:-:S07]  /*8140*/  MOV R0, UR33 ;  /* 0x0000002100007c02 */ /* 0x002fce0008000f00 */
.L_x_127:
[----:B-1----:R1:W3:Y:S02]  /*8150*/  SYNCS.PHASECHK.TRANS64.TRYWAIT P0, [R0+URZ+0x88], R3 ;  /* 0x00008803000075a7 */ /* 0x0022e400080011ff */
[----:B---3--:R-:W-:Y:S05]  /*8160*/  @!P0 NANOSLEEP.SYNCS 0x989680 ;  /* 0x009896800000895d */ /* 0x008fea0003900000 */
[----:B------:R-:W3:Y:S02]  /*8170*/  @!P0 SYNCS.PHASECHK.TRANS64 P0, [R0+URZ+0x88], R3 ;  /* 0x00008803000085a7 */ /* 0x000ee400080010ff */
[----:B---3--:R-:W-:Y:S05]  /*8180*/  @!P0 BRA `(.L_x_127) ;  /* 0xfffffffc00f08947 */ /* 0x008fea000383ffff */
[----:B------:R-:W-:Y:S05]  /*8190*/  BRA `(.L_x_27) ;  /* 0xffffff9800747947 */ /* 0x000fea000383ffff */
.L_x_35:
[----:B-1----:R-:W-:-:S07]  /*81a0*/  MOV R0, UR9 ;  /* 0x0000000900007c02 */ /* 0x002fce0008000f00 */
.L_x_128:
[----:B-1----:R1:W3:Y:S02]  /*81b0*/  SYNCS.PHASECHK.TRANS64.TRYWAIT P0, [R0+URZ+0x88], R3 ;  /* 0x00008803000075a7 */ /* 0x0022e400080011ff */
[----:B---3--:R-:W-:Y:S05]  /*81c0*/  @!P0 NANOSLEEP.SYNCS 0x989680 ;  /* 0x009896800000895d */ /* 0x008fea0003900000 */
[----:B------:R-:W3:Y:S02]  /*81d0*/  @!P0 SYNCS.PHASECHK.TRANS64 P0, [R0+URZ+0x88], R3 ;  /* 0x00008803000085a7 */ /* 0x000ee400080010ff */
[----:B---3--:R-:W-:Y:S05]  /*81e0*/  @!P0 BRA `(.L_x_128) ;  /* 0xfffffffc00f08947 */ /* 0x008fea000383ffff */
[----:B------:R-:W-:Y:S05]  /*81f0*/  BRA `(.L_x_34) ;  /* 0xffffff9c00307947 */ /* 0x000fea000383ffff */
.L_x_40:
[----:B-1----:R1:W3:Y:S02]  /*8200*/  SYNCS.PHASECHK.TRANS64.TRYWAIT P0, [R3+URZ+0x140], R0 ;  /* 0x00014000030075a7 */ /* 0x0022e400080011ff */
[----:B---3--:R-:W-:Y:S05]  /*8210*/  @!P0 NANOSLEEP.SYNCS 0x989680 ;  /* 0x009896800000895d */ /* 0x008fea0003900000 */
[----:B------:R-:W3:Y:S02]  /*8220*/  @!P0 SYNCS.PHASECHK.TRANS64 P0, [R3+URZ+0x140], R0 ;  /* 0x00014000030085a7 */ /* 0x000ee400080010ff */
[----:B---3--:R-:W-:Y:S05]  /*8230*/  @!P0 BRA `(.L_x_40) ;  /* 0xfffffffc00f08947 */ /* 0x008fea000383ffff */
[----:B------:R-:W-:Y:S05]  /*8240*/  BRA `(.L_x_129) ;  /* 0xffffff9c00d07947 */ /* 0x000fea000383ffff */
.L_x_44:
[----:B-1----:R-:W-:-:S07]  /*8250*/  MOV R0, UR4 ;  /* 0x0000000400007c02 */ /* 0x002fce0008000f00 */
.L_x_130:
[----:B-1----:R1:W3:Y:S02]  /*8260*/  SYNCS.PHASECHK.TRANS64.TRYWAIT P0, [R0+URZ], R3 ;  /* 0x00000003000075a7 */ /* 0x0022e400080011ff */
[----:B---3--:R-:W-:Y:S05]  /*8270*/  @!P0 NANOSLEEP.SYNCS 0x989680 ;  /* 0x009896800000895d */ /* 0x008fea0003900000 */
[----:B------:R-:W3:Y:S02]  /*8280*/  @!P0 SYNCS.PHASECHK.TRANS64 P0, [R0+URZ], R3 ;  /* 0x00000003000085a7 */ /* 0x000ee400080010ff */
[----:B---3--:R-:W-:Y:S05]  /*8290*/  @!P0 BRA `(.L_x_130) ;  /* 0xfffffffc00f08947 */ /* 0x008fea000383ffff */
[----:B------:R-:W-:Y:S05]  /*82a0*/  BRA `(.L_x_131) ;  /* 0xffffffa400747947 */ /* 0x000fea000383ffff */
.L_x_45:
[----:B------:R-:W-:-:S07]  /*82b0*/  MOV R0, UR5 ;  /* 0x0000000500007c02 */ /* 0x000fce0008000f00 */
.L_x_132:
[----:B-1----:R1:W3:Y:S02]  /*82c0*/  SYNCS.PHASECHK.TRANS64.TRYWAIT P0, [R0+URZ], R3 ;  /* 0x00000003000075a7 */ /* 0x0022e400080011ff */
[----:B---3--:R-:W-:Y:S05]  /*82d0*/  @!P0 NANOSLEEP.SYNCS 0x989680 ;  /* 0x009896800000895d */ /* 0x008fea0003900000 */
[----:B------:R-:W3:Y:S02]  /*82e0*/  @!P0 SYNCS.PHASECHK.TRANS64 P0, [R0+URZ], R3 ;  /* 0x00000003000085a7 */ /* 0x000ee400080010ff */
[----:B---3--:R-:W-:Y:S05]  /*82f0*/  @!P0 BRA `(.L_x_132) ;  /* 0xfffffffc00f08947 */ /* 0x008fea000383ffff */
[----:B------:R-:W-:Y:S05]  /*8300*/  BRA `(.L_x_133) ;  /* 0xffffffa400807947 */ /* 0x000fea000383ffff */
.L_x_46:
[----:B------:R-:W-:-:S07]  /*8310*/  MOV R0, UR5 ;  /* 0x0000000500007c02 */ /* 0x000fce0008000f00 */
.L_x_134:
[----:B-1----:R1:W3:Y:S02]  /*8320*/  SYNCS.PHASECHK.TRANS64.TRYWAIT P0, [R0+URZ], R3 ;  /* 0x00000003000075a7 */ /* 0x0022e400080011ff */
[----:B---3--:R-:W-:Y:S05]  /*8330*/  @!P0 NANOSLEEP.SYNCS 0x989680 ;  /* 0x009896800000895d */ /* 0x008fea0003900000 */
[----:B------:R-:W3:Y:S02]  /*8340*/  @!P0 SYNCS.PHASECHK.TRANS64 P0, [R0+URZ], R3 ;  /* 0x00000003000085a7 */ /* 0x000ee400080010ff */
[----:B---3--:R-:W-:Y:S05]  /*8350*/  @!P0 BRA `(.L_x_134) ;  /* 0xfffffffc00f08947 */ /* 0x008fea000383ffff */
[----:B------:R-:W-:Y:S05]  /*8360*/  BRA `(.L_x_135) ;  /* 0xffffffa4008c7947 */ /* 0x000fea000383ffff */
.L_x_47:
[----:B------:R-:W-:-:S07]  /*8370*/  MOV R0, UR5 ;  /* 0x0000000500007c02 */ /* 0x000fce0008000f00 */
.L_x_136:
[----:B-1----:R1:W3:Y:S02]  /*8380*/  SYNCS.PHASECHK.TRANS64.TRYWAIT P0, [R0+URZ], R3 ;  /* 0x00000003000075a7 */ /* 0x0022e400080011ff */
[----:B---3--:R-:W-:Y:S05]  /*8390*/  @!P0 NANOSLEEP.SYNCS 0x989680 ;  /* 0x009896800000895d */ /* 0x008fea0003900000 */
[----:B------:R-:W3:Y:S02]  /*83a0*/  @!P0 SYNCS.PHASECHK.TRANS64 P0, [R0+URZ], R3 ;  /* 0x00000003000085a7 */ /* 0x000ee400080010ff */
[----:B---3--:R-:W-:Y:S05]  /*83b0*/  @!P0 BRA `(.L_x_136) ;  /* 0xfffffffc00f08947 */ /* 0x008fea000383ffff */
[----:B------:R-:W-:Y:S05]  /*83c0*/  BRA `(.L_x_137) ;  /* 0xffffffa400987947 */ /* 0x000fea000383ffff */
.L_x_48:
[----:B------:R-:W-:-:S07]  /*83d0*/  MOV R0, UR5 ;  /* 0x0000000500007c02 */ /* 0x000fce0008000f00 */
.L_x_138:
[----:B-1----:R1:W3:Y:S02]  /*83e0*/  SYNCS.PHASECHK.TRANS64.TRYWAIT P0, [R0+URZ], R3 ;  /* 0x00000003000075a7 */ /* 0x0022e400080011ff */
[----:B---3--:R-:W-:Y:S05]  /*83f0*/  @!P0 NANOSLEEP.SYNCS 0x989680 ;  /* 0x009896800000895d */ /* 0x008fea0003900000 */
[----:B------:R-:W3:Y:S02]  /*8400*/  @!P0 SYNCS.PHASECHK.TRANS64 P0, [R0+URZ], R3 ;  /* 0x00000003000085a7 */ /* 0x000ee400080010ff */
[----:B---3--:R-:W-:Y:S05]  /*8410*/  @!P0 BRA `(.L_x_138) ;  /* 0xfffffffc00f08947 */ /* 0x008fea000383ffff */
[----:B------:R-:W-:Y:S05]  /*8420*/  BRA `(.L_x_139) ;  /* 0xffffffa400a47947 */ /* 0x000fea000383ffff */
.L_x_49:
[----:B------:R-:W-:-:S07]  /*8430*/  MOV R0, UR5 ;  /* 0x0000000500007c02 */ /* 0x000fce0008000f00 */
.L_x_140:
[----:B-1----:R1:W3:Y:S02]  /*8440*/  SYNCS.PHASECHK.TRANS64.TRYWAIT P0, [R0+URZ], R3 ;  /* 0x00000003000075a7 */ /* 0x0022e400080011ff */
[----:B---3--:R-:W-:Y:S05]  /*8450*/  @!P0 NANOSLEEP.SYNCS 0x989680 ;  /* 0x009896800000895d */ /* 0x008fea0003900000 */
[----:B------:R-:W3:Y:S02]  /*8460*/  @!P0 SYNCS.PHASECHK.TRANS64 P0, [R0+URZ], R3 ;  /* 0x00000003000085a7 */ /* 0x000ee400080010ff */
[----:B---3--:R-:W-:Y:S05]  /*8470*/  @!P0 BRA `(.L_x_140) ;  /* 0xfffffffc00f08947 */ /* 0x008fea000383ffff */
[----:B------:R-:W-:Y:S05]  /*8480*/  BRA `(.L_x_141) ;  /* 0xffffffa400b07947 */ /* 0x000fea000383ffff */
.L_x_50:
[----:B------:R-:W-:-:S07]  /*8490*/  MOV R0, UR5 ;  /* 0x0000000500007c02 */ /* 0x000fce0008000f00 */
.L_x_142:
[----:B-1----:R1:W3:Y:S02]  /*84a0*/  SYNCS.PHASECHK.TRANS64.TRYWAIT P0, [R0+URZ], R3 ;  /* 0x00000003000075a7 */ /* 0x0022e400080011ff */
[----:B---3--:R-:W-:Y:S05]  /*84b0*/  @!P0 NANOSLEEP.SYNCS 0x989680 ;  /* 0x009896800000895d */ /* 0x008fea0003900000 */
[----:B------:R-:W3:Y:S02]  /*84c0*/  @!P0 SYNCS.PHASECHK.TRANS64 P0, [R0+URZ], R3 ;  /* 0x00000003000085a7 */ /* 0x000ee400080010ff */
[----:B---3--:R-:W-:Y:S05]  /*84d0*/  @!P0 BRA `(.L_x_142) ;  /* 0xfffffffc00f08947 */ /* 0x008fea000383ffff */
[----:B------:R-:W-:Y:S05]  /*84e0*/  BRA `(.L_x_143) ;  /* 0xffffffa400bc7947 */ /* 0x000fea000383ffff */
.L_x_51:
[----:B------:R-:W-:-:S07]  /*84f0*/  MOV R0, UR5 ;  /* 0x0000000500007c02 */ /* 0x000fce0008000f00 */
.L_x_144:
[----:B-1----:R1:W3:Y:S02]  /*8500*/  SYNCS.PHASECHK.TRANS64.TRYWAIT P0, [R0+URZ], R3 ;  /* 0x00000003000075a7 */ /* 0x0022e400080011ff */
[----:B---3--:R-:W-:Y:S05]  /*8510*/  @!P0 NANOSLEEP.SYNCS 0x989680 ;  /* 0x009896800000895d */ /* 0x008fea0003900000 */
[----:B------:R-:W3:Y:S02]  /*8520*/  @!P0 SYNCS.PHASECHK.TRANS64 P0, [R0+URZ], R3 ;  /* 0x00000003000085a7 */ /* 0x000ee400080010ff */
[----:B---3--:R-:W-:Y:S05]  /*8530*/  @!P0 BRA `(.L_x_144) ;  /* 0xfffffffc00f08947 */ /* 0x008fea000383ffff */
[----:B------:R-:W-:Y:S05]  /*8540*/  BRA `(.L_x_145) ;  /* 0xffffffa400c87947 */ /* 0x000fea000383ffff */
.L_x_52:
[----:B------:R-:W-:-:S07]  /*8550*/  MOV R0, UR5 ;  /* 0x0000000500007c02 */ /* 0x000fce0008000f00 */
.L_x_146:
[----:B-1----:R1:W3:Y:S02]  /*8560*/  SYNCS.PHASECHK.TRANS64.TRYWAIT P0, [R0+URZ], R3 ;  /* 0x00000003000075a7 */ /* 0x0022e400080011ff */
[----:B---3--:R-:W-:Y:S05]  /*8570*/  @!P0 NANOSLEEP.SYNCS 0x989680 ;  /* 0x009896800000895d */ /* 0x008fea0003900000 */
[----:B------:R-:W3:Y:S02]  /*8580*/  @!P0 SYNCS.PHASECHK.TRANS64 P0, [R0+URZ], R3 ;  /* 0x00000003000085a7 */ /* 0x000ee400080010ff */
[----:B---3--:R-:W-:Y:S05]  /*8590*/  @!P0 BRA `(.L_x_146) ;  /* 0xfffffffc00f08947 */ /* 0x008fea000383ffff */
[----:B------:R-:W-:Y:S05]  /*85a0*/  BRA `(.L_x_147) ;  /* 0xffffffa400d47947 */ /* 0x000fea000383ffff */
.L_x_53:
[----:B------:R-:W-:-:S07]  /*85b0*/  MOV R0, UR5 ;  /* 0x0000000500007c02 */ /* 0x000fce0008000f00 */
.L_x_148:
[----:B-1----:R1:W3:Y:S02]  /*85c0*/  SYNCS.PHASECHK.TRANS64.TRYWAIT P0, [R0+URZ], R3 ;  /* 0x00000003000075a7 */ /* 0x0022e400080011ff */
[----:B---3--:R-:W-:Y:S05]  /*85d0*/  @!P0 NANOSLEEP.SYNCS 0x989680 ;  /* 0x009896800000895d */ /* 0x008fea0003900000 */
[----:B------:R-:W3:Y:S02]  /*85e0*/  @!P0 SYNCS.PHASECHK.TRANS64 P0, [R0+URZ], R3 ;  /* 0x00000003000085a7 */ /* 0x000ee400080010ff */
[----:B---3--:R-:W-:Y:S05]  /*85f0*/  @!P0 BRA `(.L_x_148) ;  /* 0xfffffffc00f08947 */ /* 0x008fea000383ffff */
[----:B------:R-:W-:Y:S05]  /*8600*/  BRA `(.L_x_149) ;  /* 0xffffffa400e07947 */ /* 0x000fea000383ffff */
.L_x_54:
[----:B------:R-:W-:-:S07]  /*8610*/  MOV R0, UR5 ;  /* 0x0000000500007c02 */ /* 0x000fce0008000f00 */
.L_x_150:
[----:B-1----:R1:W3:Y:S02]  /*8620*/  SYNCS.PHASECHK.TRANS64.TRYWAIT P0, [R0+URZ], R3 ;  /* 0x00000003000075a7 */ /* 0x0022e400080011ff */
[----:B---3--:R-:W-:Y:S05]  /*8630*/  @!P0 NANOSLEEP.SYNCS 0x989680 ;  /* 0x009896800000895d */ /* 0x008fea0003900000 */
[----:B------:R-:W3:Y:S02]  /*8640*/  @!P0 SYNCS.PHASECHK.TRANS64 P0, [R0+URZ], R3 ;  /* 0x00000003000085a7 */ /* 0x000ee400080010ff */
[----:B---3--:R-:W-:Y:S05]  /*8650*/  @!P0 BRA `(.L_x_150) ;  /* 0xfffffffc00f08947 */ /* 0x008fea000383ffff */
[----:B------:R-:W-:Y:S05]  /*8660*/  BRA `(.L_x_151) ;  /* 0xffffffa400ec7947 */ /* 0x000fea000383ffff */
.L_x_55:
[----:B------:R-:W-:-:S07]  /*8670*/  MOV R0, UR5 ;  /* 0x0000000500007c02 */ /* 0x000fce0008000f00 */
.L_x_152:
[----:B-1----:R1:W3:Y:S02]  /*8680*/  SYNCS.PHASECHK.TRANS64.TRYWAIT P0, [R0+URZ], R3 ;  /* 0x00000003000075a7 */ /* 0x0022e400080011ff */
[----:B---3--:R-:W-:Y:S05]  /*8690*/  @!P0 NANOSLEEP.SYNCS 0x989680 ;  /* 0x009896800000895d */ /* 0x008fea0003900000 */
[----:B------:R-:W3:Y:S02]  /*86a0*/  @!P0 SYNCS.PHASECHK.TRANS64 P0, [R0+URZ], R3 ;  /* 0x00000003000085a7 */ /* 0x000ee400080010ff */
[----:B---3--:R-:W-:Y:S05]  /*86b0*/  @!P0 BRA `(.L_x_152) ;  /* 0xfffffffc00f08947 */ /* 0x008fea000383ffff */
[----:B------:R-:W-:Y:S05]  /*86c0*/  BRA `(.L_x_153) ;  /* 0xffffffa400f87947 */ /* 0x000fea000383ffff */
.L_x_56:
[----:B------:R-:W-:-:S07]  /*86d0*/  MOV R0, UR5 ;  /* 0x0000000500007c02 */ /* 0x000fce0008000f00 */
.L_x_154:
[----:B-1----:R1:W3:Y:S02]  /*86e0*/  SYNCS.PHASECHK.TRANS64.TRYWAIT P0, [R0+URZ], R3 ;  /* 0x00000003000075a7 */ /* 0x0022e400080011ff */
[----:B---3--:R-:W-:Y:S05]  /*86f0*/  @!P0 NANOSLEEP.SYNCS 0x989680 ;  /* 0x009896800000895d */ /* 0x008fea0003900000 */
[----:B------:R-:W3:Y:S02]  /*8700*/  @!P0 SYNCS.PHASECHK.TRANS64 P0, [R0+URZ], R3 ;  /* 0x00000003000085a7 */ /* 0x000ee400080010ff */
[----:B---3--:R-:W-:Y:S05]  /*8710*/  @!P0 BRA `(.L_x_154) ;  /* 0xfffffffc00f08947 */ /* 0x008fea000383ffff */
[----:B------:R-:W-:Y:S05]  /*8720*/  BRA `(.L_x_155) ;  /* 0xffffffa800047947 */ /* 0x000fea000383ffff */
.L_x_57:
[----:B------:R-:W-:-:S07]  /*8730*/  MOV R0, UR5 ;  /* 0x0000000500007c02 */ /* 0x000fce0008000f00 */
.L_x_156:
[----:B-1----:R1:W3:Y:S02]  /*8740*/  SYNCS.PHASECHK.TRANS64.TRYWAIT P0, [R0+URZ], R3 ;  /* 0x00000003000075a7 */ /* 0x0022e400080011ff */
[----:B---3--:R-:W-:Y:S05]  /*8750*/  @!P0 NANOSLEEP.SYNCS 0x989680 ;  /* 0x009896800000895d */ /* 0x008fea0003900000 */
[----:B------:R-:W3:Y:S02]  /*8760*/  @!P0 SYNCS.PHASECHK.TRANS64 P0, [R0+URZ], R3 ;  /* 0x00000003000085a7 */ /* 0x000ee400080010ff */
[----:B---3--:R-:W-:Y:S05]  /*8770*/  @!P0 BRA `(.L_x_156) ;  /* 0xfffffffc00f08947 */ /* 0x008fea000383ffff */
[----:B------:R-:W-:Y:S05]  /*8780*/  BRA `(.L_x_157) ;  /* 0xffffffa800107947 */ /* 0x000fea000383ffff */
.L_x_58:
[----:B------:R-:W-:-:S07]  /*8790*/  MOV R0, UR5 ;  /* 0x0000000500007c02 */ /* 0x000fce0008000f00 */
.L_x_158:
[----:B-1----:R1:W3:Y:S02]  /*87a0*/  SYNCS.PHASECHK.TRANS64.TRYWAIT P0, [R0+URZ], R3 ;  /* 0x00000003000075a7 */ /* 0x0022e400080011ff */
[----:B---3--:R-:W-:Y:S05]  /*87b0*/  @!P0 NANOSLEEP.SYNCS 0x989680 ;  /* 0x009896800000895d */ /* 0x008fea0003900000 */
[----:B------:R-:W3:Y:S02]  /*87c0*/  @!P0 SYNCS.PHASECHK.TRANS64 P0, [R0+URZ], R3 ;  /* 0x00000003000085a7 */ /* 0x000ee400080010ff */
[----:B---3--:R-:W-:Y:S05]  /*87d0*/  @!P0 BRA `(.L_x_158) ;  /* 0xfffffffc00f08947 */ /* 0x008fea000383ffff */
[----:B------:R-:W-:Y:S05]  /*87e0*/  BRA `(.L_x_159) ;  /* 0xffffffa8001c7947 */ /* 0x000fea000383ffff */
.L_x_59:
[----:B------:R-:W-:-:S07]  /*87f0*/  MOV R0, UR5 ;  /* 0x0000000500007c02 */ /* 0x000fce0008000f00 */
.L_x_160:
[----:B-1----:R1:W3:Y:S02]  /*8800*/  SYNCS.PHASECHK.TRANS64.TRYWAIT P0, [R0+URZ], R3 ;  /* 0x00000003000075a7 */ /* 0x0022e400080011ff */
[----:B---3--:R-:W-:Y:S05]  /*8810*/  @!P0 NANOSLEEP.SYNCS 0x989680 ;  /* 0x009896800000895d */ /* 0x008fea0003900000 */
[----:B------:R-:W3:Y:S02]  /*8820*/  @!P0 SYNCS.PHASECHK.TRANS64 P0, [R0+URZ], R3 ;  /* 0x00000003000085a7 */ /* 0x000ee400080010ff */
[----:B---3--:R-:W-:Y:S05]  /*8830*/  @!P0 BRA `(.L_x_160) ;  /* 0xfffffffc00f08947 */ /* 0x008fea000383ffff */
[----:B------:R-:W-:Y:S05]  /*8840*/  BRA `(.L_x_161) ;  /* 0xffffffa800287947 */ /* 0x000fea000383ffff */
.L_x_62:
[----:B--2---:R2:W3:Y:S02]  /*8850*/  SYNCS.PHASECHK.TRANS64.TRYWAIT P0, [R2+URZ+0x1a0], R5 ;  /* 0x0001a005020075a7 */ /* 0x0044e400080011ff */
[----:B---3--:R-:W-:Y:S05]  /*8860*/  @!P0 NANOSLEEP.SYNCS 0x989680 ;  /* 0x009896800000895d */ /* 0x008fea0003900000 */
[----:B------:R-:W3:Y:S02]  /*8870*/  @!P0 SYNCS.PHASECHK.TRANS64 P0, [R2+URZ+0x1a0], R5 ;  /* 0x0001a005020085a7 */ /* 0x000ee400080010ff */
[----:B---3--:R-:W-:Y:S05]  /*8880*/  @!P0 BRA `(.L_x_62) ;  /* 0xfffffffc00f08947 */ /* 0x008fea000383ffff */
[----:B------:R-:W-:Y:S05]  /*8890*/  BRA `(.L_x_162) ;  /* 0xffffffa8008c7947 */ /* 0x000fea000383ffff */
.L_x_63:
[----:B------:R-:W-:-:S07]  /*88a0*/  MOV R2, UR4 ;  /* 0x0000000400027c02 */ /* 0x000fce0008000f00 */
.L_x_163:
[----:B--2---:R2:W3:Y:S02]  /*88b0*/  SYNCS.PHASECHK.TRANS64.TRYWAIT P0, [R2+URZ+0x150], R5 ;  /* 0x00015005020075a7 */ /* 0x0044e400080011ff */
[----:B---3--:R-:W-:Y:S05]  /*88c0*/  @!P0 NANOSLEEP.SYNCS 0x989680 ;  /* 0x009896800000895d */ /* 0x008fea0003900000 */
[----:B------:R-:W3:Y:S02]  /*88d0*/  @!P0 SYNCS.PHASECHK.TRANS64 P0, [R2+URZ+0x150], R5 ;  /* 0x00015005020085a7 */ /* 0x000ee400080010ff */
[----:B---3--:R-:W-:Y:S05]  /*88e0*/  @!P0 BRA `(.L_x_163) ;  /* 0xfffffffc00f08947 */ /* 0x008fea000383ffff */
[----:B------:R-:W-:Y:S05]  /*88f0*/  BRA `(.L_x_164) ;  /* 0xffffffa8009c7947 */ /* 0x000fea000383ffff */
.L_x_64:
[----:B--2---:R2:W3:Y:S02]  /*8900*/  SYNCS.PHASECHK.TRANS64.TRYWAIT P1, [R2+URZ+0x140], R5 ;  /* 0x00014005020075a7 */ /* 0x0044e400080211ff */
[----:B---3--:R-:W-:Y:S05]  /*8910*/  @!P1 NANOSLEEP.SYNCS 0x989680 ;  /* 0x009896800000995d */ /* 0x008fea0003900000 */
[----:B------:R-:W3:Y:S02]  /*8920*/  @!P1 SYNCS.PHASECHK.TRANS64 P1, [R2+URZ+0x140], R5 ;  /* 0x00014005020095a7 */ /* 0x000ee400080210ff */
[----:B---3--:R-:W-:Y:S05]  /*8930*/  @!P1 BRA `(.L_x_64) ;  /* 0xfffffffc00f09947 */ /* 0x008fea000383ffff */
[----:B------:R-:W-:Y:S05]  /*8940*/  BRA `(.L_x_165) ;  /* 0xffffffa800cc7947 */ /* 0x000fea000383ffff */
.L_x_67:
[----:B------:R-:W-:-:S07]  /*8950*/  MOV R0, UR4 ;  /* 0x0000000400007c02 */ /* 0x000fce0008000f00 */
.L_x_166:
[----:B--2---:R2:W3:Y:S02]  /*8960*/  SYNCS.PHASECHK.TRANS64.TRYWAIT P0, [R0+URZ+0x150], R3 ;  /* 0x00015003000075a7 */ /* 0x0044e400080011ff */
[----:B---3--:R-:W-:Y:S05]  /*8970*/  @!P0 NANOSLEEP.SYNCS 0x989680 ;  /* 0x009896800000895d */ /* 0x008fea0003900000 */
[----:B------:R-:W3:Y:S02]  /*8980*/  @!P0 SYNCS.PHASECHK.TRANS64 P0, [R0+URZ+0x150], R3 ;  /* 0x00015003000085a7 */ /* 0x000ee400080010ff */
[----:B---3--:R-:W-:Y:S05]  /*8990*/  @!P0 BRA `(.L_x_166) ;  /* 0xfffffffc00f08947 */ /* 0x008fea000383ffff */
[----:B------:R-:W-:Y:S05]  /*89a0*/  BRA `(.L_x_66) ;  /* 0xffffffac00207947 */ /* 0x000fea000383ffff */
.L_x_74:
[----:B-1----:R1:W2:Y:S02]  /*89b0*/  SYNCS.PHASECHK.TRANS64.TRYWAIT P1, [R0+URZ+0x140], R5 ;  /* 0x00014005000075a7 */ /* 0x0022a400080211ff */
[----:B--2---:R-:W-:Y:S05]  /*89c0*/  @!P1 NANOSLEEP.SYNCS 0x989680 ;  /* 0x009896800000995d */ /* 0x004fea0003900000 */
[----:B------:R-:W2:Y:S02]  /*89d0*/  @!P1 SYNCS.PHASECHK.TRANS64 P1, [R0+URZ+0x140], R5 ;  /* 0x00014005000095a7 */ /* 0x000ea400080210ff */
[----:B--2---:R-:W-:Y:S05]  /*89e0*/  @!P1 BRA `(.L_x_74) ;  /* 0xfffffffc00f09947 */ /* 0x004fea000383ffff */
[----:B------:R-:W-:Y:S05]  /*89f0*/  BRA `(.L_x_167) ;  /* 0xffffffb000887947 */ /* 0x000fea000383ffff */
.L_x_75:
[----:B------:R-:W-:-:S07]  /*8a00*/  MOV R3, UR23 ;  /* 0x0000001700037c02 */ /* 0x000fce0008000f00 */
.L_x_168:
[----:B-1----:R1:W2:Y:S02]  /*8a10*/  SYNCS.PHASECHK.TRANS64.TRYWAIT P0, [R3+URZ+0x180], R0 ;  /* 0x00018000030075a7 */ /* 0x0022a400080011ff */
[----:B--2---:R-:W-:Y:S05]  /*8a20*/  @!P0 NANOSLEEP.SYNCS 0x989680 ;  /* 0x009896800000895d */ /* 0x004fea0003900000 */
[----:B------:R-:W2:Y:S02]  /*8a30*/  @!P0 SYNCS.PHASECHK.TRANS64 P0, [R3+URZ+0x180], R0 ;  /* 0x00018000030085a7 */ /* 0x000ea400080010ff */
[----:B--2---:R-:W-:Y:S05]  /*8a40*/  @!P0 BRA `(.L_x_168) ;  /* 0xfffffffc00f08947 */ /* 0x004fea000383ffff */
[----:B------:R-:W-:Y:S05]  /*8a50*/  BRA `(.L_x_169) ;  /* 0xffffffb000d87947 */ /* 0x000fea000383ffff */
.L_x_78:
[----:B------:R-:W-:Y:S07]  /*8a60*/  MOV R0, UR5 ;  /* 0x0000000500007c02 */ /* 0x000fee0008000f00 */
.L_x_170:
[----:B-1----:R1:W2:Y:S02]  /*8a70*/  SYNCS.PHASECHK.TRANS64.TRYWAIT P0, [R0+URZ], R3 ;  /* 0x00000003000075a7 */ /* 0x0022a400080011ff */
[----:B--2---:R-:W-:Y:S05]  /*8a80*/  @!P0 NANOSLEEP.SYNCS 0x989680 ;  /* 0x009896800000895d */ /* 0x004fea0003900000 */
[----:B------:R-:W2:Y:S02]  /*8a90*/  @!P0 SYNCS.PHASECHK.TRANS64 P0, [R0+URZ], R3 ;  /* 0x00000003000085a7 */ /* 0x000ea400080010ff */
[----:B--2---:R-:W-:Y:S05]  /*8aa0*/  @!P0 BRA `(.L_x_170) ;  /* 0xfffffffc00f08947 */ /* 0x004fea000383ffff */
[----:B------:R-:W-:Y:S05]  /*8ab0*/  BRA `(.L_x_77) ;  /* 0xffffffb000f47947 */ /* 0x000fea000383ffff */
.L_x_81:
[----:B------:R-:W-:-:S07]  /*8ac0*/  MOV R0, UR4 ;  /* 0x0000000400007c02 */ /* 0x000fce0008000f00 */
.L_x_171:
[----:B--2---:R2:W4:Y:S02]  /*8ad0*/  SYNCS.PHASECHK.TRANS64.TRYWAIT P0, [R0+URZ], R3 ;  /* 0x00000003000075a7 */ /* 0x00452400080011ff */
[----:B----4-:R-:W-:Y:S05]  /*8ae0*/  @!P0 NANOSLEEP.SYNCS 0x989680 ;  /* 0x009896800000895d */ /* 0x010fea0003900000 */
[----:B------:R-:W4:Y:S02]  /*8af0*/  @!P0 SYNCS.PHASECHK.TRANS64 P0, [R0+URZ], R3 ;  /* 0x00000003000085a7 */ /* 0x000f2400080010ff */
[----:B----4-:R-:W-:Y:S05]  /*8b00*/  @!P0 BRA `(.L_x_171) ;  /* 0xfffffffc00f08947 */ /* 0x010fea000383ffff */
[----:B------:R-:W-:Y:S05]  /*8b10*/  BRA `(.L_x_172) ;  /* 0xffffffb400a87947 */ /* 0x000fea000383ffff */
.L_x_82:
[----:B------:R-:W-:-:S07]  /*8b20*/  MOV R0, UR5 ;  /* 0x0000000500007c02 */ /* 0x000fce0008000f00 */
.L_x_173:
[----:B-1----:R1:W2:Y:S02]  /*8b30*/  SYNCS.PHASECHK.TRANS64.TRYWAIT P0, [R0+URZ], R3 ;  /* 0x00000003000075a7 */ /* 0x0022a400080011ff */
[----:B--2---:R-:W-:Y:S05]  /*8b40*/  @!P0 NANOSLEEP.SYNCS 0x989680 ;  /* 0x009896800000895d */ /* 0x004fea0003900000 */
[----:B------:R-:W2:Y:S02]  /*8b50*/  @!P0 SYNCS.PHASECHK.TRANS64 P0, [R0+URZ], R3 ;  /* 0x00000003000085a7 */ /* 0x000ea400080010ff */
[----:B--2---:R-:W-:Y:S05]  /*8b60*/  @!P0 BRA `(.L_x_173) ;  /* 0xfffffffc00f08947 */ /* 0x004fea000383ffff */
[----:B------:R-:W-:Y:S05]  /*8b70*/  BRA `(.L_x_174) ;  /* 0xffffffb400b47947 */ /* 0x000fea000383ffff */
.L_x_83:
[----:B------:R-:W-:-:S07]  /*8b80*/  MOV R0, UR5 ;  /* 0x0000000500007c02 */ /* 0x000fce0008000f00 */
.L_x_175:
[----:B-1----:R1:W2:Y:S02]  /*8b90*/  SYNCS.PHASECHK.TRANS64.TRYWAIT P0, [R0+URZ], R3 ;  /* 0x00000003000075a7 */ /* 0x0022a400080011ff */
[----:B--2---:R-:W-:Y:S05]  /*8ba0*/  @!P0 NANOSLEEP.SYNCS 0x989680 ;  /* 0x009896800000895d */ /* 0x004fea0003900000 */
[----:B------:R-:W2:Y:S02]  /*8bb0*/  @!P0 SYNCS.PHASECHK.TRANS64 P0, [R0+URZ], R3 ;  /* 0x00000003000085a7 */ /* 0x000ea400080010ff */
[----:B--2---:R-:W-:Y:S05]  /*8bc0*/  @!P0 BRA `(.L_x_175) ;  /* 0xfffffffc00f08947 */ /* 0x004fea000383ffff */
[----:B------:R-:W-:Y:S05]  /*8bd0*/  BRA `(.L_x_176) ;  /* 0xffffffb400c07947 */ /* 0x000fea000383ffff */
.L_x_84:
[----:B------:R-:W-:-:S07]  /*8be0*/  MOV R0, UR4 ;  /* 0x0000000400007c02 */ /* 0x000fce0008000f00 */
.L_x_177:
[----:B-1----:R1:W2:Y:S02]  /*8bf0*/  SYNCS.PHASECHK.TRANS64.TRYWAIT P0, [R0+URZ], R3 ;  /* 0x00000003000075a7 */ /* 0x0022a400080011ff */
[----:B--2---:R-:W-:Y:S05]  /*8c00*/  @!P0 NANOSLEEP.SYNCS 0x989680 ;  /* 0x009896800000895d */ /* 0x004fea0003900000 */
[----:B------:R-:W2:Y:S02]  /*8c10*/  @!P0 SYNCS.PHASECHK.TRANS64 P0, [R0+URZ], R3 ;  /* 0x00000003000085a7 */ /* 0x000ea400080010ff */
[----:B--2---:R-:W-:Y:S05]  /*8c20*/  @!P0 BRA `(.L_x_177) ;  /* 0xfffffffc00f08947 */ /* 0x004fea000383ffff */
[----:B------:R-:W-:Y:S05]  /*8c30*/  BRA `(.L_x_178) ;  /* 0xffffffb400cc7947 */ /* 0x000fea000383ffff */
.L_x_89:
[----:B-1----:R1:W2:Y:S02]  /*8c40*/  SYNCS.PHASECHK.TRANS64.TRYWAIT P0, [R8+URZ+0x140], R5 ;  /* 0x00014005080075a7 */ /* 0x0022a400080011ff */
[----:B--2---:R-:W-:Y:S05]  /*8c50*/  @!P0 NANOSLEEP.SYNCS 0x989680 ;  /* 0x009896800000895d */ /* 0x004fea0003900000 */
[----:B------:R-:W2:Y:S02]  /*8c60*/  @!P0 SYNCS.PHASECHK.TRANS64 P0, [R8+URZ+0x140], R5 ;  /* 0x00014005080085a7 */ /* 0x000ea400080010ff */
[----:B--2---:R-:W-:Y:S05]  /*8c70*/  @!P0 BRA `(.L_x_89) ;  /* 0xfffffffc00f08947 */ /* 0x004fea000383ffff */
[----:B------:R-:W-:Y:S05]  /*8c80*/  BRA `(.L_x_179) ;  /* 0xffffffbc00007947 */ /* 0x000fea000383ffff */
.L_x_92:
[----:B------:R-:W-:Y:S07]  /*8c90*/  MOV R0, UR21 ;  /* 0x0000001500007c02 */ /* 0x000fee0008000f00 */
.L_x_180:
[----:B-1----:R1:W2:Y:S02]  /*8ca0*/  SYNCS.PHASECHK.TRANS64.TRYWAIT P1, [R0+URZ+0x138], R5 ;  /* 0x00013805000075a7 */ /* 0x0022a400080211ff */
[----:B--2---:R-:W-:Y:S05]  /*8cb0*/  @!P1 NANOSLEEP.SYNCS 0x989680 ;  /* 0x009896800000995d */ /* 0x004fea0003900000 */
[----:B------:R-:W2:Y:S02]  /*8cc0*/  @!P1 SYNCS.PHASECHK.TRANS64 P1, [R0+URZ+0x138], R5 ;  /* 0x00013805000095a7 */ /* 0x000ea400080210ff */
[----:B--2---:R-:W-:Y:S05]  /*8cd0*/  @!P1 BRA `(.L_x_180) ;  /* 0xfffffffc00f09947 */ /* 0x004fea000383ffff */
[----:B------:R-:W-:Y:S05]  /*8ce0*/  BRA `(.L_x_91) ;  /* 0xffffffc0007c7947 */ /* 0x000fea000383ffff */
.L_x_95:
[----:B-1----:R-:W-:Y:S07]  /*8cf0*/  MOV R5, UR21 ;  /* 0x0000001500057c02 */ /* 0x002fee0008000f00 */
.L_x_181:
[----:B-1----:R1:W2:Y:S02]  /*8d00*/  SYNCS.PHASECHK.TRANS64.TRYWAIT P0, [R5+URZ+0x120], R4 ;  /* 0x00012004050075a7 */ /* 0x0022a400080011ff */
[----:B--2---:R-:W-:Y:S05]  /*8d10*/  @!P0 NANOSLEEP.SYNCS 0x989680 ;  /* 0x009896800000895d */ /* 0x004fea0003900000 */
[----:B------:R-:W2:Y:S02]  /*8d20*/  @!P0 SYNCS.PHASECHK.TRANS64 P0, [R5+URZ+0x120], R4 ;  /* 0x00012004050085a7 */ /* 0x000ea400080010ff */
[----:B--2---:R-:W-:Y:S05]  /*8d30*/  @!P0 BRA `(.L_x_181) ;  /* 0xfffffffc00f08947 */ /* 0x004fea000383ffff */
[----:B------:R-:W-:Y:S05]  /*8d40*/  BRA `(.L_x_182) ;  /* 0xffffffc000d47947 */ /* 0x000fea000383ffff */
.L_x_96:
[----:B------:R-:W-:Y:S07]  /*8d50*/  MOV R5, UR21 ;  /* 0x0000001500057c02 */ /* 0x000fee0008000f00 */
.L_x_183:
[----:B-1----:R1:W2:Y:S02]  /*8d60*/  SYNCS.PHASECHK.TRANS64.TRYWAIT P0, [R5+URZ+0x128], R4 ;  /* 0x00012804050075a7 */ /* 0x0022a400080011ff */
[----:B--2---:R-:W-:Y:S05]  /*8d70*/  @!P0 NANOSLEEP.SYNCS 0x989680 ;  /* 0x009896800000895d */ /* 0x004fea0003900000 */
[----:B------:R-:W2:Y:S02]  /*8d80*/  @!P0 SYNCS.PHASECHK.TRANS64 P0, [R5+URZ+0x128], R4 ;  /* 0x00012804050085a7 */ /* 0x000ea400080010ff */
[----:B--2---:R-:W-:Y:S05]  /*8d90*/  @!P0 BRA `(.L_x_183) ;  /* 0xfffffffc00f08947 */ /* 0x004fea000383ffff */
[----:B------:R-:W-:Y:S05]  /*8da0*/  BRA `(.L_x_184) ;  /* 0xffffffc400147947 */ /* 0x000fea000383ffff */
.L_x_98:
[----:B------:R-:W-:-:S07]  /*8db0*/  MOV R0, UR21 ;  /* 0x0000001500007c02 */ /* 0x000fce0008000f00 */
.L_x_185:
[----:B-1----:R1:W2:Y:S02]  /*8dc0*/  SYNCS.PHASECHK.TRANS64.TRYWAIT P0, [R0+URZ+0x120], R3 ;  /* 0x00012003000075a7 */ /* 0x0022a400080011ff */
[----:B--2---:R-:W-:Y:S05]  /*8dd0*/  @!P0 NANOSLEEP.SYNCS 0x989680 ;  /* 0x009896800000895d */ /* 0x004fea0003900000 */
[----:B------:R-:W2:Y:S02]  /*8de0*/  @!P0 SYNCS.PHASECHK.TRANS64 P0, [R0+URZ+0x120], R3 ;  /* 0x00012003000085a7 */ /* 0x000ea400080010ff */
[----:B--2---:R-:W-:Y:S05]  /*8df0*/  @!P0 BRA `(.L_x_185) ;  /* 0xfffffffc00f08947 */ /* 0x004fea000383ffff */
[----:B------:R-:W-:Y:S05]  /*8e00*/  BRA `(.L_x_186) ;  /* 0xffffffc400847947 */ /* 0x000fea000383ffff */
.L_x_100:
[----:B-1----:R1:W2:Y:S02]  /*8e10*/  SYNCS.PHASECHK.TRANS64.TRYWAIT P0, [R3+URZ+0x140], R0 ;  /* 0x00014000030075a7 */ /* 0x0022a400080011ff */
[----:B--2---:R-:W-:Y:S05]  /*8e20*/  @!P0 NANOSLEEP.SYNCS 0x989680 ;  /* 0x009896800000895d */ /* 0x004fea0003900000 */
[----:B------:R-:W2:Y:S02]  /*8e30*/  @!P0 SYNCS.PHASECHK.TRANS64 P0, [R3+URZ+0x140], R0 ;  /* 0x00014000030085a7 */ /* 0x000ea400080010ff */
[----:B--2---:R-:W-:Y:S05]  /*8e40*/  @!P0 BRA `(.L_x_100) ;  /* 0xfffffffc00f08947 */ /* 0x004fea000383ffff */
[----:B------:R-:W-:Y:S05]  /*8e50*/  BRA `(.L_x_187) ;  /* 0xffffffc8004c7947 */ /* 0x000fea000383ffff */
.L_x_111:
[----:B--2---:R2:W1:Y:S02]  /*8e60*/  SYNCS.PHASECHK.TRANS64.TRYWAIT P1, [R2+URZ+0x110], R5 ;  /* 0x00011005020075a7 */ /* 0x00446400080211ff */
[----:B-1----:R-:W-:Y:S05]  /*8e70*/  @!P1 NANOSLEEP.SYNCS 0x989680 ;  /* 0x009896800000995d */ /* 0x002fea0003900000 */
[----:B------:R-:W1:Y:S02]  /*8e80*/  @!P1 SYNCS.PHASECHK.TRANS64 P1, [R2+URZ+0x110], R5 ;  /* 0x00011005020095a7 */ /* 0x000e6400080210ff */
[----:B-1----:R-:W-:Y:S05]  /*8e90*/  @!P1 BRA `(.L_x_111) ;  /* 0xfffffffc00f09947 */ /* 0x002fea000383ffff */
[----:B------:R-:W-:Y:S05]  /*8ea0*/  BRA `(.L_x_110) ;  /* 0xffffffd400c07947 */ /* 0x000fea000383ffff */
.L_x_113:
[----:B--2---:R2:W4:Y:S02]  /*8eb0*/  SYNCS.PHASECHK.TRANS64.TRYWAIT P0, [R100+URZ+0x160], R3 ;  /* 0x00016003640075a7 */ /* 0x00452400080011ff */
[----:B----4-:R-:W-:Y:S05]  /*8ec0*/  @!P0 NANOSLEEP.SYNCS 0x989680 ;  /* 0x009896800000895d */ /* 0x010fea0003900000 */
[----:B------:R-:W4:Y:S02]  /*8ed0*/  @!P0 SYNCS.PHASECHK.TRANS64 P0, [R100+URZ+0x160], R3 ;  /* 0x00016003640085a7 */ /* 0x000f2400080010ff */
[----:B----4-:R-:W-:Y:S05]  /*8ee0*/  @!P0 BRA `(.L_x_113) ;  /* 0xfffffffc00f08947 */ /* 0x010fea000383ffff */
[----:B------:R-:W-:Y:S05]  /*8ef0*/  BRA `(.L_x_112) ;  /* 0xffffffd800107947 */ /* 0x000fea000383ffff */
.L_x_121:
[----:B---3--:R3:W4:Y:S02]  /*8f00*/  SYNCS.PHASECHK.TRANS64.TRYWAIT P0, [R109+URZ+0x110], R4 ;  /* 0x000110046d0075a7 */ /* 0x00872400080011ff */
[----:B----4-:R-:W-:Y:S05]  /*8f10*/  @!P0 NANOSLEEP.SYNCS 0x989680 ;  /* 0x009896800000895d */ /* 0x010fea0003900000 */
[----:B------:R-:W4:Y:S02]  /*8f20*/  @!P0 SYNCS.PHASECHK.TRANS64 P0, [R109+URZ+0x110], R4 ;  /* 0x000110046d0085a7 */ /* 0x000f2400080010ff */
[----:B----4-:R-:W-:Y:S05]  /*8f30*/  @!P0 BRA `(.L_x_121) ;  /* 0xfffffffc00f08947 */ /* 0x010fea000383ffff */
[----:B------:R-:W-:Y:S05]  /*8f40*/  BRA `(.L_x_120) ;  /* 0xffffffe400047947 */ /* 0x000fea000383ffff */
        .weak           $__internal_0_$__cuda_sm10x_tcgen05_guardrail_trap_col_being_dealloced_not_returned_by_alloc
        .type           $__internal_0_$__cuda_sm10x_tcgen05_guardrail_trap_col_being_dealloced_not_returned_by_alloc,@function
        .size           $__internal_0_$__cuda_sm10x_tcgen05_guardrail_trap_col_being_dealloced_not_returned_by_alloc,($__internal_1_$__cuda_sm10x_tcgen05_guardrail_trap_phase_invalid_during_alloc - $__internal_0_$__cuda_sm10x_tcgen05_guardrail_trap_col_being_dealloced_not_returned_by_alloc)
$__internal_0_$__cuda_sm10x_tcgen05_guardrail_trap_col_being_dealloced_not_returned_by_alloc:
[----:B------:R-:W-:Y:S05]  /*8f50*/  BPT.TRAP 0x1 ;  /* 0x000000040000795c */ /* 0x000fea0000300000 */
[----:B------:R-:W-:-:S04]  /*8f60*/  HFMA2 R3, -RZ, RZ, 0, 0 ;  /* 0x00000000ff037431 */ /* 0x000fc800000001ff */
[----:B------:R-:W-:Y:S05]  /*8f70*/  RET.REL.NODEC R2 `(_ZN7cutlass13device_kernelINS_4gemm6kernel13GemmUniversalIN4cute5tupleIJiiiiEEENS1_10collective13CollectiveMmaINS1_35MainloopSm100TmaUmmaWarpSpecializedILi17ELi2ELi4ENS5_IJNS4_1CILi2EEENSA_ILi1EEESC_EEEEENS5_IJNSA_ILi64EEENSA_ILi128EEESF_EEENS_12float_e5m2_tENS5_IJlSC_lEEESI_SJ_NS4_8TiledMMAINS4_8MMA_AtomIJNS4_10MMA_TraitsINS4_19SM100_MMA_F8F6F4_SSEJSI_SI_fSF_SG_NS4_17integral_constantINS4_4UMMA5MajorELSQ_0EEESR_NSO_INSP_7ScaleInELSS_0EEEST_EEEEEENS4_6LayoutINS5_IJSC_SC_SC_EEENS5_IJNSA_ILi0EEESY_SY_EEEEENS5_IJNS4_10UnderscoreES11_S11_EEEEENS4_13SM90_TMA_LOADENS4_14ComposedLayoutINS4_7SwizzleILi2ELi4ELi3EEENS4_18smem_ptr_flag_bitsILi8EEENSW_INS5_IJNSA_ILi8EEESF_EEENS5_IJSF_SC_EEEEEEEvNS4_8identityENS4_23SM90_TMA_LOAD_MULTICASTES1E_vS1F_EENS_8epilogue10collective18CollectiveEpilogueINS1I_23Sm100TmaWarpSpecializedILi2ELi2ELi32ELb0ELb0EEEJSH_NS5_IJNSW_ISF_SC_EES1N_EEESI_SJ_SI_SJ_NS1I_6fusion15FusionCallbacksIS1M_NS1P_17LinearCombinationISI_fSI_fLNS_15FloatRoundStyleE2EEESH_S1O_JEEENS4_5SM1004TMEM4LOAD26SM100_TMEM_LOAD_16dp32b32xES14_S1E_NS4_39AutoVectorizingCopyWithAssumedAlignmentILi128EEENS4_14SM90_TMA_STOREES1E_S20_S20_EEEvvEEEEvNT_6ParamsE) ;  /* 0xffffff7002207950 */ /* 0x000fea0003c3ffff */
        .weak           $__internal_1_$__cuda_sm10x_tcgen05_guardrail_trap_phase_invalid_during_alloc
        .type           $__internal_1_$__cuda_sm10x_tcgen05_guardrail_trap_phase_invalid_during_alloc,@function
        .size           $__internal_1_$__cuda_sm10x_tcgen05_guardrail_trap_phase_invalid_during_alloc,($__internal_2_$__cuda_sm10x_tcgen05_guardrail_trap_unallocated_columns_being_dealloced - $__internal_1_$__cuda_sm10x_tcgen05_guardrail_trap_phase_invalid_during_alloc)
$__internal_1_$__cuda_sm10x_tcgen05_guardrail_trap_phase_invalid_during_alloc:
[----:B------:R-:W-:Y:S05]  /*8f80*/  BPT.TRAP 0x1 ;  /* 0x000000040000795c */ /* 0x000fea0000300000 */
[----:B------:R-:W-:-:S04]  /*8f90*/  MOV R5, 0x0 ;  /* 0x0000000000057802 */ /* 0x000fc80000000f00 */
[----:B------:R-:W-:Y:S05]  /*8fa0*/  RET.REL.NODEC R4 `(_ZN7cutlass13device_kernelINS_4gemm6kernel13GemmUniversalIN4cute5tupleIJiiiiEEENS1_10collective13CollectiveMmaINS1_35MainloopSm100TmaUmmaWarpSpecializedILi17ELi2ELi4ENS5_IJNS4_1CILi2EEENSA_ILi1EEESC_EEEEENS5_IJNSA_ILi64EEENSA_ILi128EEESF_EEENS_12float_e5m2_tENS5_IJlSC_lEEESI_SJ_NS4_8TiledMMAINS4_8MMA_AtomIJNS4_10MMA_TraitsINS4_19SM100_MMA_F8F6F4_SSEJSI_SI_fSF_SG_NS4_17integral_constantINS4_4UMMA5MajorELSQ_0EEESR_NSO_INSP_7ScaleInELSS_0EEEST_EEEEEENS4_6LayoutINS5_IJSC_SC_SC_EEENS5_IJNSA_ILi0EEESY_SY_EEEEENS5_IJNS4_10UnderscoreES11_S11_EEEEENS4_13SM90_TMA_LOADENS4_14ComposedLayoutINS4_7SwizzleILi2ELi4ELi3EEENS4_18smem_ptr_flag_bitsILi8EEENSW_INS5_IJNSA_ILi8EEESF_EEENS5_IJSF_SC_EEEEEEEvNS4_8identityENS4_23SM90_TMA_LOAD_MULTICASTES1E_vS1F_EENS_8epilogue10collective18CollectiveEpilogueINS1I_23Sm100TmaWarpSpecializedILi2ELi2ELi32ELb0ELb0EEEJSH_NS5_IJNSW_ISF_SC_EES1N_EEESI_SJ_SI_SJ_NS1I_6fusion15FusionCallbacksIS1M_NS1P_17LinearCombinationISI_fSI_fLNS_15FloatRoundStyleE2EEESH_S1O_JEEENS4_5SM1004TMEM4LOAD26SM100_TMEM_LOAD_16dp32b32xES14_S1E_NS4_39AutoVectorizingCopyWithAssumedAlignmentILi128EEENS4_14SM90_TMA_STOREES1E_S20_S20_EEEvvEEEEvNT_6ParamsE) ;  /* 0xffffff7004147950 */ /* 0x000fea0003c3ffff */
        .weak           $__internal_2_$__cuda_sm10x_tcgen05_guardrail_trap_unallocated_columns_being_dealloced
        .type           $__internal_2_$__cuda_sm10x_tcgen05_guardrail_trap_unallocated_columns_being_dealloced,@function
        .size           $__internal_2_$__cuda_sm10x_tcgen05_guardrail_trap_unallocated_columns_being_dealloced,(.L_x_189 - $__internal_2_$__cuda_sm10x_tcgen05_guardrail_trap_unallocated_columns_being_dealloced)
$__internal_2_$__cuda_sm10x_tcgen05_guardrail_trap_unallocated_columns_being_dealloced:
[----:B------:R-:W-:Y:S05]  /*8fb0*/  BPT.TRAP 0x1 ;  /* 0x000000040000795c */ /* 0x000fea0000300000 */
[----:B------:R-:W-:-:S04]  /*8fc0*/  HFMA2 R3, -RZ, RZ, 0, 0 ;  /* 0x00000000ff037431 */ /* 0x000fc800000001ff */
[----:B------:R-:W-:Y:S05]  /*8fd0*/  RET.REL.NODEC R2 `(_ZN7cutlass13device_kernelINS_4gemm6kernel13GemmUniversalIN4cute5tupleIJiiiiEEENS1_10collective13CollectiveMmaINS1_35MainloopSm100TmaUmmaWarpSpecializedILi17ELi2ELi4ENS5_IJNS4_1CILi2EEENSA_ILi1EEESC_EEEEENS5_IJNSA_ILi64EEENSA_ILi128EEESF_EEENS_12float_e5m2_tENS5_IJlSC_lEEESI_SJ_NS4_8TiledMMAINS4_8MMA_AtomIJNS4_10MMA_TraitsINS4_19SM100_MMA_F8F6F4_SSEJSI_SI_fSF_SG_NS4_17integral_constantINS4_4UMMA5MajorELSQ_0EEESR_NSO_INSP_7ScaleInELSS_0EEEST_EEEEEENS4_6LayoutINS5_IJSC_SC_SC_EEENS5_IJNSA_ILi0EEESY_SY_EEEEENS5_IJNS4_10UnderscoreES11_S11_EEEEENS4_13SM90_TMA_LOADENS4_14ComposedLayoutINS4_7SwizzleILi2ELi4ELi3EEENS4_18smem_ptr_flag_bitsILi8EEENSW_INS5_IJNSA_ILi8EEESF_EEENS5_IJSF_SC_EEEEEEEvNS4_8identityENS4_23SM90_TMA_LOAD_MULTICASTES1E_vS1F_EENS_8epilogue10collective18CollectiveEpilogueINS1I_23Sm100TmaWarpSpecializedILi2ELi2ELi32ELb0ELb0EEEJSH_NS5_IJNSW_ISF_SC_EES1N_EEESI_SJ_SI_SJ_NS1I_6fusion15FusionCallbacksIS1M_NS1P_17LinearCombinationISI_fSI_fLNS_15FloatRoundStyleE2EEESH_S1O_JEEENS4_5SM1004TMEM4LOAD26SM100_TMEM_LOAD_16dp32b32xES14_S1E_NS4_39AutoVectorizingCopyWithAssumedAlignmentILi128EEENS4_14SM90_TMA_STOREES1E_S20_S20_EEEvvEEEEvNT_6ParamsE) ;  /* 0xffffff7002087950 */ /* 0x000fea0003c3ffff */
.L_x_188:
[----:B------:R-:W-:-:S00]  /*8fe0*/  BRA `(.L_x_188) ;  /* 0xfffffffc00fc7947 */ /* 0x000fc0000383ffff */
[----:B------:R-:W-:-:S00]  /*8ff0*/  NOP ;  /* 0x0000000000007918 */ /* 0x000fc00000000000 */
        /* <DEDUP_REMOVED lines=8> */
.L_x_189:


//--------------------- .nv.global.init           --------------------------
	.section	.nv.global.init,"aw",@progbits
.nv.global.init:
	.type		$str$27,@object
	.size		$str$27,($str$28 - $str$27)
$str$27:
        /*0000*/ 	.byte	0x28, 0x61, 0x64, 0x64, 0x72, 0x65, 0x73, 0x73, 0x20, 0x26, 0x20, 0x6d, 0x61, 0x73, 0x6b, 0x29
        /*0010*/ 	.byte	0x20, 0x3d, 0x3d, 0x20, 0x30, 0x00
	.type		$str$28,@object
	.size		$str$28,($str$26 - $str$28)
$str$28:
        /*0016*/ 	.byte	0x2f, 0x74, 0x6d, 0x70, 0x2f, 0x63, 0x75, 0x74, 0x6c, 0x61, 0x73, 0x73, 0x5f, 0x73, 0x77, 0x65
        /*0026*/ 	.byte	0x65, 0x70, 0x5f, 0x73, 0x72, 0x63, 0x2f, 0x69, 0x6e, 0x63, 0x6c, 0x75, 0x64, 0x65, 0x2f, 0x63
        /*0036*/ 	.byte	0x75, 0x74, 0x65, 0x2f, 0x70, 0x6f, 0x69, 0x6e, 0x74, 0x65, 0x72, 0x5f, 0x66, 0x6c, 0x61, 0x67
        /*0046*/ 	.byte	0x67, 0x65, 0x64, 0x2e, 0x68, 0x70, 0x70, 0x00
	.type		$str$26,@object
	.size		$str$26,($str$25 - $str$26)
$str$26:
        /*004e*/ 	.byte	0x2f, 0x74, 0x6d, 0x70, 0x2f, 0x63, 0x75, 0x74, 0x6c, 0x61, 0x73, 0x73, 0x5f, 0x73, 0x77, 0x65
        /*005e*/ 	.byte	0x65, 0x70, 0x5f, 0x73, 0x72, 0x63, 0x2f, 0x69, 0x6e, 0x63, 0x6c, 0x75, 0x64, 0x65, 0x2f, 0x63
        /*006e*/ 	.byte	0x75, 0x74, 0x65, 0x2f, 0x61, 0x74, 0x6f, 0x6d, 0x2f, 0x63, 0x6f, 0x70, 0x79, 0x5f, 0x74, 0x72
        /*007e*/ 	.byte	0x61, 0x69, 0x74, 0x73, 0x5f, 0x73, 0x6d, 0x31, 0x30, 0x30, 0x2e, 0x68, 0x70, 0x70, 0x00
	.type		$str$25,@object
	.size		$str$25,(__unnamed_1 - $str$25)
$str$25:
        /*008d*/ 	.byte	0x28, 0x28, 0x75, 0x69, 0x6e, 0x74, 0x33, 0x32, 0x5f, 0x74, 0x28, 0x74, 0x68, 0x72, 0x65, 0x61
        /*009d*/ 	.byte	0x64, 0x49, 0x64, 0x78, 0x2e, 0x78, 0x29, 0x20, 0x2f, 0x20, 0x33, 0x32, 0x29, 0x20, 0x25, 0x20
        /*00ad*/ 	.byte	0x34, 0x29, 0x20, 0x3d, 0x3d, 0x20, 0x28, 0x28, 0x28, 0x74, 0x6d, 0x65, 0x6d, 0x5f, 0x61, 0x64
        /*00bd*/ 	.byte	0x64, 0x72, 0x20, 0x3e, 0x3e, 0x20, 0x31, 0x36, 0x29, 0x20, 0x2f, 0x20, 0x33, 0x32, 0x29, 0x20
        /*00cd*/ 	.byte	0x25, 0x20, 0x34, 0x29, 0x00
	.type		__unnamed_1,@object
	.size		__unnamed_1,(__unnamed_2 - __unnamed_1)
__unnamed_1:
        /*00d2*/ 	.byte	0x61, 0x75, 0x74, 0x6f, 0x20, 0x63, 0x75, 0x74, 0x65, 0x3a, 0x3a, 0x61, 0x73, 0x5f, 0x70, 0x6f
        /* <DEDUP_REMOVED lines=24> */
        /*0262*/ 	.byte	0x3c, 0x34, 0x30, 0x39, 0x36, 0x3e, 0x3e, 0x3e, 0x3e, 0x5d, 0x00
	.type		__unnamed_2,@object
	.size		__unnamed_2,(.L_2 - __unnamed_2)
__unnamed_2:
        /* <DEDUP_REMOVED lines=40> */
        /*04ed*/ 	.byte	0x74, 0x65, 0x3a, 0x3a, 0x43, 0x3c, 0x30, 0x3e, 0x3e, 0x3e, 0x3e, 0x5d, 0x00
.L_2:


//--------------------- .nv.shared._ZN7cutlass13device_kernelINS_4gemm6kernel13GemmUniversalIN4cute5tupleIJiiiiEEENS1_10collective13CollectiveMmaINS1_35MainloopSm100TmaUmmaWarpSpecializedILi17ELi2ELi4ENS5_IJNS4_1CILi2EEENSA_ILi1EEESC_EEEEENS5_IJNSA_ILi64EEENSA_ILi128EEESF_EEENS_12float_e5m2_tENS5_IJlSC_lEEESI_SJ_NS4_8TiledMMAINS4_8MMA_AtomIJNS4_10MMA_TraitsINS4_19SM100_MMA_F8F6F4_SSEJSI_SI_fSF_SG_NS4_17integral_constantINS4_4UMMA5MajorELSQ_0EEESR_NSO_INSP_7ScaleInELSS_0EEEST_EEEEEENS4_6LayoutINS5_IJSC_SC_SC_EEENS5_IJNSA_ILi0EEESY_SY_EEEEENS5_IJNS4_10UnderscoreES11_S11_EEEEENS4_13SM90_TMA_LOADENS4_14ComposedLayoutINS4_7SwizzleILi2ELi4ELi3EEENS4_18smem_ptr_flag_bitsILi8EEENSW_INS5_IJNSA_ILi8EEESF_EEENS5_IJSF_SC_EEEEEEEvNS4_8identityENS4_23SM90_TMA_LOAD_MULTICASTES1E_vS1F_EENS_8epilogue10collective18CollectiveEpilogueINS1I_23Sm100TmaWarpSpecializedILi2ELi2ELi32ELb0ELb0EEEJSH_NS5_IJNSW_ISF_SC_EES1N_EEESI_SJ_SI_SJ_NS1I_6fusion15FusionCallbacksIS1M_NS1P_17LinearCombinationISI_fSI_fLNS_15FloatRoundStyleE2EEESH_S1O_JEEENS4_5SM1004TMEM4LOAD26SM100_TMEM_LOAD_16dp32b32xES14_S1E_NS4_39AutoVectorizingCopyWithAssumedAlignmentILi128EEENS4_14SM90_TMA_STOREES1E_S20_S20_EEEvvEEEEvNT_6ParamsE --------------------------
	.section	.nv.shared._ZN7cutlass13device_kernelINS_4gemm6kernel13GemmUniversalIN4cute5tupleIJiiiiEEENS1_10collective13CollectiveMmaINS1_35MainloopSm100TmaUmmaWarpSpecializedILi17ELi2ELi4ENS5_IJNS4_1CILi2EEENSA_ILi1EEESC_EEEEENS5_IJNSA_ILi64EEENSA_ILi128EEESF_EEENS_12float_e5m2_tENS5_IJlSC_lEEESI_SJ_NS4_8TiledMMAINS4_8MMA_AtomIJNS4_10MMA_TraitsINS4_19SM100_MMA_F8F6F4_SSEJSI_SI_fSF_SG_NS4_17integral_constantINS4_4UMMA5MajorELSQ_0EEESR_NSO_INSP_7ScaleInELSS_0EEEST_EEEEEENS4_6LayoutINS5_IJSC_SC_SC_EEENS5_IJNSA_ILi0EEESY_SY_EEEEENS5_IJNS4_10UnderscoreES11_S11_EEEEENS4_13SM90_TMA_LOADENS4_14ComposedLayoutINS4_7SwizzleILi2ELi4ELi3EEENS4_18smem_ptr_flag_bitsILi8EEENSW_INS5_IJNSA_ILi8EEESF_EEENS5_IJSF_SC_EEEEEEEvNS4_8identityENS4_23SM90_TMA_LOAD_MULTICASTES1E_vS1F_EENS_8epilogue10collective18CollectiveEpilogueINS1I_23Sm100TmaWarpSpecializedILi2ELi2ELi32ELb0ELb0EEEJSH_NS5_IJNSW_ISF_SC_EES1N_EEESI_SJ_SI_SJ_NS1I_6fusion15FusionCallbacksIS1M_NS1P_17LinearCombinationISI_fSI_fLNS_15FloatRoundStyleE2EEESH_S1O_JEEENS4_5SM1004TMEM4LOAD26SM100_TMEM_LOAD_16dp32b32xES14_S1E_NS4_39AutoVectorizingCopyWithAssumedAlignmentILi128EEENS4_14SM90_TMA_STOREES1E_S20_S20_EEEvvEEEEvNT_6ParamsE,"aw",@nobits
	.sectionflags	@""
	.align	16
	.zero		1024


//--------------------- .nv.shared.reserved.0     --------------------------
	.section	.nv.shared.reserved.0,"aw",@nobits
	.weak		__nv_reservedSMEM_offset_0_alias
	.size		__nv_reservedSMEM_offset_0_alias, 0, 64
	.other		__nv_reservedSMEM_offset_0_alias,@"STO_CUDA_RESERVED_SHARED STV_DEFAULT"
__nv_reservedSMEM_offset_0_alias:
	.zero		0
.nv.shared.reserved.0:
	.zero		64
	.weak		__nv_reservedSMEM_tcgen05_partition
	.type		__nv_reservedSMEM_tcgen05_partition,@object
	.size		__nv_reservedSMEM_tcgen05_partition,(.L_0 - __nv_reservedSMEM_tcgen05_partition)
__nv_reservedSMEM_tcgen05_partition:
	.zero		32
.L_0:


//--------------------- .nv.global                --------------------------
	.section	.nv.global,"aw",@nobits
.nv.global:
	.type		_ZN40_INTERNAL_a214ad48_4_k_cu_8873b81c_298524cute1_E,@object
	.size		_ZN40_INTERNAL_a214ad48_4_k_cu_8873b81c_298524cute1_E,(_ZN40_INTERNAL_a214ad48_4_k_cu_8873b81c_298524cuda3std3__45__cpo6cbeginE - _ZN40_INTERNAL_a214ad48_4_k_cu_8873b81c_298524cute1_E)
_ZN40_INTERNAL_a214ad48_4_k_cu_8873b81c_298524cute1_E:
	.zero		1
	.type		_ZN40_INTERNAL_a214ad48_4_k_cu_8873b81c_298524cuda3std3__45__cpo6cbeginE,@object
	.size		_ZN40_INTERNAL_a214ad48_4_k_cu_8873b81c_298524cuda3std3__45__cpo6cbeginE,(_ZN40_INTERNAL_a214ad48_4_k_cu_8873b81c_298524cuda3std3__48in_placeE - _ZN40_INTERNAL_a214ad48_4_k_cu_8873b81c_298524cuda3std3__45__cpo6cbeginE)
_ZN40_INTERNAL_a214ad48_4_k_cu_8873b81c_298524cuda3std3__45__cpo6cbeginE:
	.zero		1
	.type		_ZN40_INTERNAL_a214ad48_4_k_cu_8873b81c_298524cuda3std3__48in_placeE,@object
	.size		_ZN40_INTERNAL_a214ad48_4_k_cu_8873b81c_298524cuda3std3__48in_placeE,(_ZN40_INTERNAL_a214ad48_4_k_cu_8873b81c_298524cuda3std6ranges3__45__cpo9iter_moveE - _ZN40_INTERNAL_a214ad48_4_k_cu_8873b81c_298524cuda3std3__48in_placeE)
_ZN40_INTERNAL_a214ad48_4_k_cu_8873b81c_298524cuda3std3__48in_placeE:
	.zero		1
	.type		_ZN40_INTERNAL_a214ad48_4_k_cu_8873b81c_298524cuda3std6ranges3__45__cpo9iter_moveE,@object
	.size		_ZN40_INTERNAL_a214ad48_4_k_cu_8873b81c_298524cuda3std6ranges3__45__cpo9iter_moveE,(_ZN40_INTERNAL_a214ad48_4_k_cu_8873b81c_298524cuda3std3__45__cpo5beginE - _ZN40_INTERNAL_a214ad48_4_k_cu_8873b81c_298524cuda3std6ranges3__45__cpo9iter_moveE)
_ZN40_INTERNAL_a214ad48_4_k_cu_8873b81c_298524cuda3std6ranges3__45__cpo9iter_moveE:
	.zero		1
	.type		_ZN40_INTERNAL_a214ad48_4_k_cu_8873b81c_298524cuda3std3__45__cpo5beginE,@object
	.size		_ZN40_INTERNAL_a214ad48_4_k_cu_8873b81c_298524cuda3std3__45__cpo5beginE,(_ZN40_INTERNAL_a214ad48_4_k_cu_8873b81c_298524cuda3std3__442_GLOBAL__N__a214ad48_4_k_cu_8873b81c_298526ignoreE - _ZN40_INTERNAL_a214ad48_4_k_cu_8873b81c_298524cuda3std3__45__cpo5beginE)
_ZN40_INTERNAL_a214ad48_4_k_cu_8873b81c_298524cuda3std3__45__cpo5beginE:
	.zero		1
	.type		_ZN40_INTERNAL_a214ad48_4_k_cu_8873b81c_298524cuda3std3__442_GLOBAL__N__a214ad48_4_k_cu_8873b81c_298526ignoreE,@object
	.size		_ZN40_INTERNAL_a214ad48_4_k_cu_8873b81c_298524cuda3std3__442_GLOBAL__N__a214ad48_4_k_cu_8873b81c_298526ignoreE,(_ZN40_INTERNAL_a214ad48_4_k_cu_8873b81c_298524cute7productE - _ZN40_INTERNAL_a214ad48_4_k_cu_8873b81c_298524cuda3std3__442_GLOBAL__N__a214ad48_4_k_cu_8873b81c_298526ignoreE)
_ZN40_INTERNAL_a214ad48_4_k_cu_8873b81c_298524cuda3std3__442_GLOBAL__N__a214ad48_4_k_cu_8873b81c_298526ignoreE:
	.zero		1
	.type		_ZN40_INTERNAL_a214ad48_4_k_cu_8873b81c_298524cute7productE,@object
	.size		_ZN40_INTERNAL_a214ad48_4_k_cu_8873b81c_298524cute7productE,(_ZN40_INTERNAL_a214ad48_4_k_cu_8873b81c_298524cuda3std3__45__cpo3endE - _ZN40_INTERNAL_a214ad48_4_k_cu_8873b81c_298524cute7productE)
_ZN40_INTERNAL_a214ad48_4_k_cu_8873b81c_298524cute7productE:
	.zero		1
	.type		_ZN40_INTERNAL_a214ad48_4_k_cu_8873b81c_298524cuda3std3__45__cpo3endE,@object
	.size		_ZN40_INTERNAL_a214ad48_4_k_cu_8873b81c_298524cuda3std3__45__cpo3endE,(_ZN40_INTERNAL_a214ad48_4_k_cu_8873b81c_298524cuda3std3__419piecewise_constructE - _ZN40_INTERNAL_a214ad48_4_k_cu_8873b81c_298524cuda3std3__45__cpo3endE)
_ZN40_INTERNAL_a214ad48_4_k_cu_8873b81c_298524cuda3std3__45__cpo3endE:
	.zero		1
	.type		_ZN40_INTERNAL_a214ad48_4_k_cu_8873b81c_298524cuda3std3__419piecewise_constructE,@object
	.size		_ZN40_INTERNAL_a214ad48_4_k_cu_8873b81c_298524cuda3std3__419piecewise_constructE,(_ZN40_INTERNAL_a214ad48_4_k_cu_8873b81c_298524cuda3std3__45__cpo4cendE - _ZN40_INTERNAL_a214ad48_4_k_cu_8873b81c_298524cuda3std3__419piecewise_constructE)
_ZN40_INTERNAL_a214ad48_4_k_cu_8873b81c_298524cuda3std3__419piecewise_constructE:
	.zero		1
	.type		_ZN40_INTERNAL_a214ad48_4_k_cu_8873b81c_298524cuda3std3__45__cpo4cendE,@object
	.size		_ZN40_INTERNAL_a214ad48_4_k_cu_8873b81c_298524cuda3std3__45__cpo4cendE,(_ZN40_INTERNAL_a214ad48_4_k_cu_8873b81c_298524cuda3std6ranges3__45__cpo4swapE - _ZN40_INTERNAL_a214ad48_4_k_cu_8873b81c_298524cuda3std3__45__cpo4cendE)
_ZN40_INTERNAL_a214ad48_4_k_cu_8873b81c_298524cuda3std3__45__cpo4cendE:
	.zero		1
	.type		_ZN40_INTERNAL_a214ad48_4_k_cu_8873b81c_298524cuda3std6ranges3__45__cpo4swapE,@object
	.size		_ZN40_INTERNAL_a214ad48_4_k_cu_8873b81c_298524cuda3std6ranges3__45__cpo4swapE,(.L_10 - _ZN40_INTERNAL_a214ad48_4_k_cu_8873b81c_298524cuda3std6ranges3__45__cpo4swapE)
_ZN40_INTERNAL_a214ad48_4_k_cu_8873b81c_298524cuda3std6ranges3__45__cpo4swapE:
	.zero		1
.L_10:


//--------------------- .nv.constant0._ZN7cutlass13device_kernelINS_4gemm6kernel13GemmUniversalIN4cute5tupleIJiiiiEEENS1_10collective13CollectiveMmaINS1_35MainloopSm100TmaUmmaWarpSpecializedILi17ELi2ELi4ENS5_IJNS4_1CILi2EEENSA_ILi1EEESC_EEEEENS5_IJNSA_ILi64EEENSA_ILi128EEESF_EEENS_12float_e5m2_tENS5_IJlSC_lEEESI_SJ_NS4_8TiledMMAINS4_8MMA_AtomIJNS4_10MMA_TraitsINS4_19SM100_MMA_F8F6F4_SSEJSI_SI_fSF_SG_NS4_17integral_constantINS4_4UMMA5MajorELSQ_0EEESR_NSO_INSP_7ScaleInELSS_0EEEST_EEEEEENS4_6LayoutINS5_IJSC_SC_SC_EEENS5_IJNSA_ILi0EEESY_SY_EEEEENS5_IJNS4_10UnderscoreES11_S11_EEEEENS4_13SM90_TMA_LOADENS4_14ComposedLayoutINS4_7SwizzleILi2ELi4ELi3EEENS4_18smem_ptr_flag_bitsILi8EEENSW_INS5_IJNSA_ILi8EEESF_EEENS5_IJSF_SC_EEEEEEEvNS4_8identityENS4_23SM90_TMA_LOAD_MULTICASTES1E_vS1F_EENS_8epilogue10collective18CollectiveEpilogueINS1I_23Sm100TmaWarpSpecializedILi2ELi2ELi32ELb0ELb0EEEJSH_NS5_IJNSW_ISF_SC_EES1N_EEESI_SJ_SI_SJ_NS1I_6fusion15FusionCallbacksIS1M_NS1P_17LinearCombinationISI_fSI_fLNS_15FloatRoundStyleE2EEESH_S1O_JEEENS4_5SM1004TMEM4LOAD26SM100_TMEM_LOAD_16dp32b32xES14_S1E_NS4_39AutoVectorizingCopyWithAssumedAlignmentILi128EEENS4_14SM90_TMA_STOREES1E_S20_S20_EEEvvEEEEvNT_6ParamsE --------------------------
	.section	.nv.constant0._ZN7cutlass13device_kernelINS_4gemm6kernel13GemmUniversalIN4cute5tupleIJiiiiEEENS1_10collective13CollectiveMmaINS1_35MainloopSm100TmaUmmaWarpSpecializedILi17ELi2ELi4ENS5_IJNS4_1CILi2EEENSA_ILi1EEESC_EEEEENS5_IJNSA_ILi64EEENSA_ILi128EEESF_EEENS_12float_e5m2_tENS5_IJlSC_lEEESI_SJ_NS4_8TiledMMAINS4_8MMA_AtomIJNS4_10MMA_TraitsINS4_19SM100_MMA_F8F6F4_SSEJSI_SI_fSF_SG_NS4_17integral_constantINS4_4UMMA5MajorELSQ_0EEESR_NSO_INSP_7ScaleInELSS_0EEEST_EEEEEENS4_6LayoutINS5_IJSC_SC_SC_EEENS5_IJNSA_ILi0EEESY_SY_EEEEENS5_IJNS4_10UnderscoreES11_S11_EEEEENS4_13SM90_TMA_LOADENS4_14ComposedLayoutINS4_7SwizzleILi2ELi4ELi3EEENS4_18smem_ptr_flag_bitsILi8EEENSW_INS5_IJNSA_ILi8EEESF_EEENS5_IJSF_SC_EEEEEEEvNS4_8identityENS4_23SM90_TMA_LOAD_MULTICASTES1E_vS1F_EENS_8epilogue10collective18CollectiveEpilogueINS1I_23Sm100TmaWarpSpecializedILi2ELi2ELi32ELb0ELb0EEEJSH_NS5_IJNSW_ISF_SC_EES1N_EEESI_SJ_SI_SJ_NS1I_6fusion15FusionCallbacksIS1M_NS1P_17LinearCombinationISI_fSI_fLNS_15FloatRoundStyleE2EEESH_S1O_JEEENS4_5SM1004TMEM4LOAD26SM100_TMEM_LOAD_16dp32b32xES14_S1E_NS4_39AutoVectorizingCopyWithAssumedAlignmentILi128EEENS4_14SM90_TMA_STOREES1E_S20_S20_EEEvvEEEEvNT_6ParamsE,"a",@progbits
	.sectionflags	@""
	.align	4
.nv.constant0._ZN7cutlass13device_kernelINS_4gemm6kernel13GemmUniversalIN4cute5tupleIJiiiiEEENS1_10collective13CollectiveMmaINS1_35MainloopSm100TmaUmmaWarpSpecializedILi17ELi2ELi4ENS5_IJNS4_1CILi2EEENSA_ILi1EEESC_EEEEENS5_IJNSA_ILi64EEENSA_ILi128EEESF_EEENS_12float_e5m2_tENS5_IJlSC_lEEESI_SJ_NS4_8TiledMMAINS4_8MMA_AtomIJNS4_10MMA_TraitsINS4_19SM100_MMA_F8F6F4_SSEJSI_SI_fSF_SG_NS4_17integral_constantINS4_4UMMA5MajorELSQ_0EEESR_NSO_INSP_7ScaleInELSS_0EEEST_EEEEEENS4_6LayoutINS5_IJSC_SC_SC_EEENS5_IJNSA_ILi0EEESY_SY_EEEEENS5_IJNS4_10UnderscoreES11_S11_EEEEENS4_13SM90_TMA_LOADENS4_14ComposedLayoutINS4_7SwizzleILi2ELi4ELi3EEENS4_18smem_ptr_flag_bitsILi8EEENSW_INS5_IJNSA_ILi8EEESF_EEENS5_IJSF_SC_EEEEEEEvNS4_8identityENS4_23SM90_TMA_LOAD_MULTICASTES1E_vS1F_EENS_8epilogue10collective18CollectiveEpilogueINS1I_23Sm100TmaWarpSpecializedILi2ELi2ELi32ELb0ELb0EEEJSH_NS5_IJNSW_ISF_SC_EES1N_EEESI_SJ_SI_SJ_NS1I_6fusion15FusionCallbacksIS1M_NS1P_17LinearCombinationISI_fSI_fLNS_15FloatRoundStyleE2EEESH_S1O_JEEENS4_5SM1004TMEM4LOAD26SM100_TMEM_LOAD_16dp32b32xES14_S1E_NS4_39AutoVectorizingCopyWithAssumedAlignmentILi128EEENS4_14SM90_TMA_STOREES1E_S20_S20_EEEvvEEEEvNT_6ParamsE:
	.zero		2944


//--------------------- SYMBOLS --------------------------

	.type		.nv.reservedSmem.offset0,@object
	.size		.nv.reservedSmem.offset0,0x4
	.type		.nv.reservedSmem.cap,@object
	.size		.nv.reservedSmem.cap,0x4
	.type		__assertfail,@function
